def attn_fwd(
    Q,
    K,
    V,
    Out,
    Lse,
    sm_scale,
    stride_qz,
    stride_qh,
    stride_qm,
    stride_qk,
    stride_kz,
    stride_kh,
    stride_kn,
    stride_kk,
    stride_vz,
    stride_vh,
    stride_vn,
    stride_vk,
    stride_oz,
    stride_oh,
    stride_om,
    stride_ok,
    seqlen_q,
    seqlen_k,
    BLOCK_M: tl.constexpr,
    BLOCK_N: tl.constexpr,
    HEAD_DIM: tl.constexpr,
    CAUSAL: tl.constexpr,
):
    start_m = tl.program_id(0)
    off_hz = tl.program_id(1)
    q_off = off_hz * stride_qh
    k_off = off_hz * stride_kh
    v_off = off_hz * stride_vh
    offs_m = start_m * BLOCK_M + tl.arange(0, BLOCK_M)
    offs_d = tl.arange(0, HEAD_DIM)
    offs_n = tl.arange(0, BLOCK_N)
    q_ptrs = Q + q_off + offs_m[:, None] * stride_qm + offs_d[None, :] * stride_qk
    k_ptrs = K + k_off + offs_d[:, None] * stride_kk + offs_n[None, :] * stride_kn
    v_ptrs = V + v_off + offs_n[:, None] * stride_vn + offs_d[None, :] * stride_vk
    m_i = tl.full([BLOCK_M], float("-inf"), dtype=tl.float32)
    l_i = tl.zeros([BLOCK_M], dtype=tl.float32) + 1.0
    acc = tl.zeros([BLOCK_M, HEAD_DIM], dtype=tl.float32)
    q = tl.load(q_ptrs)
    acc, l_i, m_i = _attn_fwd_inner(
        acc,
        l_i,
        m_i,
        q,
        k_ptrs,
        v_ptrs,
        sm_scale,
        stride_kn,
        stride_vn,
        start_m,
        seqlen_k,
        BLOCK_M,
        BLOCK_N,
        HEAD_DIM,
        CAUSAL,
    )
    acc = acc / l_i[:, None]
    lse = m_i + tl.math.log2(l_i) / 1.4426950408889634
    o_ptrs = (
        Out
        + off_hz * stride_oh
        + offs_m[:, None] * stride_om
        + offs_d[None, :] * stride_ok
    )
    tl.store(o_ptrs, acc.to(Out.dtype.element_ty))
    tl.store(Lse + off_hz * seqlen_q + offs_m, lse)

# config = {"BLOCK_M": 32, "BLOCK_N": 64, "HEAD_DIM": 256, "arch": "sm_100", "causal": false, "dtype": "bf16", "num_stages": 2, "num_warps": 8}
# arch = sm_100


// ===== COMPILED SASS (sm_100a) =====

	.target	sm_100a

	.elftype	@"ET_EXEC"


//--------------------- .note.nv.tkinfo           --------------------------
	.section	.note.nv.tkinfo,"",@"SHT_NOTE"
	.sectionflags	@"SHF_NOTE_NV_TKINFO"
	.tkinfo
        /*0018*/ 	.word	0x00000081
        /*0030*/ 	.string	""
        /*0030*/ 	.string	"ptxas-blackwell"
        /*0030*/ 	.string	"Cuda compilation tools, release 12.9, V12.9.86"
        /*0030*/ 	.string	"Build cuda_12.9.r12.9/compiler.36037853_0"
        /*0030*/ 	.string	"-v  -suppress-debug-info  -lineinfo  -arch sm_100a "



//--------------------- .note.nv.cuver            --------------------------
	.section	.note.nv.cuver,"",@"SHT_NOTE"
	.sectionflags	@"SHF_NOTE_NV_CUVER"
        /*0018*/ 	.short	0x0001
        /*001a*/ 	.short	0x0064
        /*001c*/ 	.short	0x0001
        /*001e*/ 	.short	0x0000
        /*0020*/ 	.short	0x0001
        /*0022*/ 	.short	0x0000


//--------------------- .nv.info                  --------------------------
	.section	.nv.info,"",@"SHT_CUDA_INFO"
	.align	4


	//----- nvinfo : EIATTR_REGCOUNT
	.align		4
        /*0000*/ 	.byte	0x04, 0x2f
        /*0002*/ 	.short	(.L_2 - .L_1)
	.align		4
.L_1:
        /*0004*/ 	.word	index@(attn_fwd)
        /*0008*/ 	.word	0x000000ff


	//----- nvinfo : EIATTR_FRAME_SIZE
	.align		4
.L_2:
        /*000c*/ 	.byte	0x04, 0x11
        /*000e*/ 	.short	(.L_4 - .L_3)
	.align		4
.L_3:
        /*0010*/ 	.word	index@(attn_fwd)
        /*0014*/ 	.word	0x00000208


	//----- nvinfo : EIATTR_MIN_STACK_SIZE
	.align		4
.L_4:
        /*0018*/ 	.byte	0x04, 0x12
        /*001a*/ 	.short	(.L_6 - .L_5)
	.align		4
.L_5:
        /*001c*/ 	.word	index@(attn_fwd)
        /*0020*/ 	.word	0x00000208
.L_6:


//--------------------- .nv.info.attn_fwd         --------------------------
	.section	.nv.info.attn_fwd,"",@"SHT_CUDA_INFO"
	.sectionflags	@""
	.align	4


	//----- nvinfo : EIATTR_CUDA_API_VERSION
	.align		4
        /*0000*/ 	.byte	0x04, 0x37
        /*0002*/ 	.short	(.L_8 - .L_7)
.L_7:
        /*0004*/ 	.word	0x00000081


	//----- nvinfo : EIATTR_KPARAM_INFO
	.align		4
.L_8:
        /*0008*/ 	.byte	0x04, 0x17
        /*000a*/ 	.short	(.L_10 - .L_9)
.L_9:
        /*000c*/ 	.word	0x00000000
        /*0010*/ 	.short	0x0019
        /*0012*/ 	.short	0x0080
        /*0014*/ 	.byte	0x00, 0xf4, 0x21, 0x00


	//----- nvinfo : EIATTR_KPARAM_INFO
	.align		4
.L_10:
        /*0018*/ 	.byte	0x04, 0x17
        /*001a*/ 	.short	(.L_12 - .L_11)
.L_11:
        /*001c*/ 	.word	0x00000000
        /*0020*/ 	.short	0x0018
        /*0022*/ 	.short	0x0078
        /*0024*/ 	.byte	0x00, 0xf4, 0x21, 0x00


	//----- nvinfo : EIATTR_KPARAM_INFO
	.align		4
.L_12:
        /*0028*/ 	.byte	0x04, 0x17
        /*002a*/ 	.short	(.L_14 - .L_13)
.L_13:
        /*002c*/ 	.word	0x00000000
        /*0030*/ 	.short	0x0017
        /*0032*/ 	.short	0x0070
        /*0034*/ 	.byte	0x00, 0xf0, 0x11, 0x00


	//----- nvinfo : EIATTR_KPARAM_INFO
	.align		4
.L_14:
        /*0038*/ 	.byte	0x04, 0x17
        /*003a*/ 	.short	(.L_16 - .L_15)
.L_15:
        /*003c*/ 	.word	0x00000000
        /*0040*/ 	.short	0x0016
        /*0042*/ 	.short	0x006c
        /*0044*/ 	.byte	0x00, 0xf0, 0x11, 0x00


	//----- nvinfo : EIATTR_KPARAM_INFO
	.align		4
.L_16:
        /*0048*/ 	.byte	0x04, 0x17
        /*004a*/ 	.short	(.L_18 - .L_17)
.L_17:
        /*004c*/ 	.word	0x00000000
        /*0050*/ 	.short	0x0015
        /*0052*/ 	.short	0x0068
        /*0054*/ 	.byte	0x00, 0xf0, 0x11, 0x00


	//----- nvinfo : EIATTR_KPARAM_INFO
	.align		4
.L_18:
        /*0058*/ 	.byte	0x04, 0x17
        /*005a*/ 	.short	(.L_20 - .L_19)
.L_19:
        /*005c*/ 	.word	0x00000000
        /*0060*/ 	.short	0x0014
        /*0062*/ 	.short	0x0064
        /*0064*/ 	.byte	0x00, 0xf0, 0x11, 0x00


	//----- nvinfo : EIATTR_KPARAM_INFO
	.align		4
.L_20:
        /*0068*/ 	.byte	0x04, 0x17
        /*006a*/ 	.short	(.L_22 - .L_21)
.L_21:
        /*006c*/ 	.word	0x00000000
        /*0070*/ 	.short	0x0013
        /*0072*/ 	.short	0x0060
        /*0074*/ 	.byte	0x00, 0xf0, 0x11, 0x00


	//----- nvinfo : EIATTR_KPARAM_INFO
	.align		4
.L_22:
        /*0078*/ 	.byte	0x04, 0x17
        /*007a*/ 	.short	(.L_24 - .L_23)
.L_23:
        /*007c*/ 	.word	0x00000000
        /*0080*/ 	.short	0x0012
        /*0082*/ 	.short	0x005c
        /*0084*/ 	.byte	0x00, 0xf0, 0x11, 0x00


	//----- nvinfo : EIATTR_KPARAM_INFO
	.align		4
.L_24:
        /*0088*/ 	.byte	0x04, 0x17
        /*008a*/ 	.short	(.L_26 - .L_25)
.L_25:
        /*008c*/ 	.word	0x00000000
        /*0090*/ 	.short	0x0011
        /*0092*/ 	.short	0x0058
        /*0094*/ 	.byte	0x00, 0xf0, 0x11, 0x00


	//----- nvinfo : EIATTR_KPARAM_INFO
	.align		4
.L_26:
        /*0098*/ 	.byte	0x04, 0x17
        /*009a*/ 	.short	(.L_28 - .L_27)
.L_27:
        /*009c*/ 	.word	0x00000000
        /*00a0*/ 	.short	0x0010
        /*00a2*/ 	.short	0x0054
        /*00a4*/ 	.byte	0x00, 0xf0, 0x11, 0x00


	//----- nvinfo : EIATTR_KPARAM_INFO
	.align		4
.L_28:
        /*00a8*/ 	.byte	0x04, 0x17
        /*00aa*/ 	.short	(.L_30 - .L_29)
.L_29:
        /*00ac*/ 	.word	0x00000000
        /*00b0*/ 	.short	0x000f
        /*00b2*/ 	.short	0x0050
        /*00b4*/ 	.byte	0x00, 0xf0, 0x11, 0x00


	//----- nvinfo : EIATTR_KPARAM_INFO
	.align		4
.L_30:
        /*00b8*/ 	.byte	0x04, 0x17
        /*00ba*/ 	.short	(.L_32 - .L_31)
.L_31:
        /*00bc*/ 	.word	0x00000000
        /*00c0*/ 	.short	0x000e
        /*00c2*/ 	.short	0x004c
        /*00c4*/ 	.byte	0x00, 0xf0, 0x11, 0x00


	//----- nvinfo : EIATTR_KPARAM_INFO
	.align		4
.L_32:
        /*00c8*/ 	.byte	0x04, 0x17
        /*00ca*/ 	.short	(.L_34 - .L_33)
.L_33:
        /*00cc*/ 	.word	0x00000000
        /*00d0*/ 	.short	0x000d
        /*00d2*/ 	.short	0x0048
        /*00d4*/ 	.byte	0x00, 0xf0, 0x11, 0x00


	//----- nvinfo : EIATTR_KPARAM_INFO
	.align		4
.L_34:
        /*00d8*/ 	.byte	0x04, 0x17
        /*00da*/ 	.short	(.L_36 - .L_35)
.L_35:
        /*00dc*/ 	.word	0x00000000
        /*00e0*/ 	.short	0x000c
        /*00e2*/ 	.short	0x0044
        /*00e4*/ 	.byte	0x00, 0xf0, 0x11, 0x00


	//----- nvinfo : EIATTR_KPARAM_INFO
	.align		4
.L_36:
        /*00e8*/ 	.byte	0x04, 0x17
        /*00ea*/ 	.short	(.L_38 - .L_37)
.L_37:
        /*00ec*/ 	.word	0x00000000
        /*00f0*/ 	.short	0x000b
        /*00f2*/ 	.short	0x0040
        /*00f4*/ 	.byte	0x00, 0xf0, 0x11, 0x00


	//----- nvinfo : EIATTR_KPARAM_INFO
	.align		4
.L_38:
        /*00f8*/ 	.byte	0x04, 0x17
        /*00fa*/ 	.short	(.L_40 - .L_39)
.L_39:
        /*00fc*/ 	.word	0x00000000
        /*0100*/ 	.short	0x000a
        /*0102*/ 	.short	0x003c
        /*0104*/ 	.byte	0x00, 0xf0, 0x11, 0x00


	//----- nvinfo : EIATTR_KPARAM_INFO
	.align		4
.L_40:
        /*0108*/ 	.byte	0x04, 0x17
        /*010a*/ 	.short	(.L_42 - .L_41)
.L_41:
        /*010c*/ 	.word	0x00000000
        /*0110*/ 	.short	0x0009
        /*0112*/ 	.short	0x0038
        /*0114*/ 	.byte	0x00, 0xf0, 0x11, 0x00


	//----- nvinfo : EIATTR_KPARAM_INFO
	.align		4
.L_42:
        /*0118*/ 	.byte	0x04, 0x17
        /*011a*/ 	.short	(.L_44 - .L_43)
.L_43:
        /*011c*/ 	.word	0x00000000
        /*0120*/ 	.short	0x0008
        /*0122*/ 	.short	0x0034
        /*0124*/ 	.byte	0x00, 0xf0, 0x11, 0x00


	//----- nvinfo : EIATTR_KPARAM_INFO
	.align		4
.L_44:
        /*0128*/ 	.byte	0x04, 0x17
        /*012a*/ 	.short	(.L_46 - .L_45)
.L_45:
        /*012c*/ 	.word	0x00000000
        /*0130*/ 	.short	0x0007
        /*0132*/ 	.short	0x0030
        /*0134*/ 	.byte	0x00, 0xf0, 0x11, 0x00


	//----- nvinfo : EIATTR_KPARAM_INFO
	.align		4
.L_46:
        /*0138*/ 	.byte	0x04, 0x17
        /*013a*/ 	.short	(.L_48 - .L_47)
.L_47:
        /*013c*/ 	.word	0x00000000
        /*0140*/ 	.short	0x0006
        /*0142*/ 	.short	0x002c
        /*0144*/ 	.byte	0x00, 0xf0, 0x11, 0x00


	//----- nvinfo : EIATTR_KPARAM_INFO
	.align		4
.L_48:
        /*0148*/ 	.byte	0x04, 0x17
        /*014a*/ 	.short	(.L_50 - .L_49)
.L_49:
        /*014c*/ 	.word	0x00000000
        /*0150*/ 	.short	0x0005
        /*0152*/ 	.short	0x0028
        /*0154*/ 	.byte	0x00, 0xf0, 0x11, 0x00


	//----- nvinfo : EIATTR_KPARAM_INFO
	.align		4
.L_50:
        /*0158*/ 	.byte	0x04, 0x17
        /*015a*/ 	.short	(.L_52 - .L_51)
.L_51:
        /*015c*/ 	.word	0x00000000
        /*0160*/ 	.short	0x0004
        /*0162*/ 	.short	0x0020
        /*0164*/ 	.byte	0x00, 0xf4, 0x21, 0x00


	//----- nvinfo : EIATTR_KPARAM_INFO
	.align		4
.L_52:
        /*0168*/ 	.byte	0x04, 0x17
        /*016a*/ 	.short	(.L_54 - .L_53)
.L_53:
        /*016c*/ 	.word	0x00000000
        /*0170*/ 	.short	0x0003
        /*0172*/ 	.short	0x0018
        /*0174*/ 	.byte	0x00, 0xf4, 0x21, 0x00


	//----- nvinfo : EIATTR_KPARAM_INFO
	.align		4
.L_54:
        /*0178*/ 	.byte	0x04, 0x17
        /*017a*/ 	.short	(.L_56 - .L_55)
.L_55:
        /*017c*/ 	.word	0x00000000
        /*0180*/ 	.short	0x0002
        /*0182*/ 	.short	0x0010
        /*0184*/ 	.byte	0x00, 0xf4, 0x21, 0x00


	//----- nvinfo : EIATTR_KPARAM_INFO
	.align		4
.L_56:
        /*0188*/ 	.byte	0x04, 0x17
        /*018a*/ 	.short	(.L_58 - .L_57)
.L_57:
        /*018c*/ 	.word	0x00000000
        /*0190*/ 	.short	0x0001
        /*0192*/ 	.short	0x0008
        /*0194*/ 	.byte	0x00, 0xf4, 0x21, 0x00


	//----- nvinfo : EIATTR_KPARAM_INFO
	.align		4
.L_58:
        /*0198*/ 	.byte	0x04, 0x17
        /*019a*/ 	.short	(.L_60 - .L_59)
.L_59:
        /*019c*/ 	.word	0x00000000
        /*01a0*/ 	.short	0x0000
        /*01a2*/ 	.short	0x0000
        /*01a4*/ 	.byte	0x00, 0xf4, 0x21, 0x00


	//----- nvinfo : EIATTR_SPARSE_MMA_MASK
	.align		4
.L_60:
        /*01a8*/ 	.byte	0x03, 0x50
        /*01aa*/ 	.short	0x0000


	//----- nvinfo : EIATTR_MAXREG_COUNT
	.align		4
        /*01ac*/ 	.byte	0x03, 0x1b
        /*01ae*/ 	.short	0x00ff


	//----- nvinfo : EIATTR_NUM_BARRIERS
	.align		4
        /*01b0*/ 	.byte	0x02, 0x4c
        /*01b2*/ 	.byte	0x01
	.zero		1


	//----- nvinfo : EIATTR_ANNOTATIONS
	.align		4
        /*01b4*/ 	.byte	0x04, 0x55
        /*01b6*/ 	.short	(.L_62 - .L_61)


	//   ....[0]....
.L_61:
        /*01b8*/ 	.word	0x00000001
        /*01bc*/ 	.byte	0x20, 0x11, 0x00, 0x00, 0x01, 0x00, 0x00, 0x00, 0x50, 0x11, 0x00, 0x00, 0x01, 0x00, 0x00, 0x00
        /* <DEDUP_REMOVED lines=63> */
        /*05bc*/ 	.byte	0x70, 0x45, 0x00, 0x00, 0x01, 0x00, 0x00, 0x00, 0x90, 0x45, 0x00, 0x00


	//----- nvinfo : EIATTR_COOP_GROUP_MASK_REGIDS
	.align		4
.L_62:
        /*05c8*/ 	.byte	0x04, 0x29
        /*05ca*/ 	.short	(.L_64 - .L_63)


	//   ....[0]....
.L_63:
        /*05cc*/ 	.word	0xffffffff


	//   ....[1]....
        /*05d0*/ 	.word	0xffffffff


	//   ....[2]....
        /*05d4*/ 	.word	0xffffffff


	//   ....[3]....
        /*05d8*/ 	.word	0xffffffff


	//   ....[4]....
        /*05dc*/ 	.word	0xffffffff


	//   ....[5]....
        /*05e0*/ 	.word	0xffffffff


	//   ....[6]....
        /*05e4*/ 	.word	0xffffffff


	//   ....[7]....
        /*05e8*/ 	.word	0xffffffff


	//   ....[8]....
        /*05ec*/ 	.word	0xffffffff


	//   ....[9]....
        /*05f0*/ 	.word	0xffffffff


	//   ....[10]....
        /*05f4*/ 	.word	0xffffffff


	//   ....[11]....
        /*05f8*/ 	.word	0xffffffff


	//   ....[12]....
        /*05fc*/ 	.word	0xffffffff


	//   ....[13]....
        /*0600*/ 	.word	0xffffffff


	//   ....[14]....
        /*0604*/ 	.word	0xffffffff


	//   ....[15]....
        /*0608*/ 	.word	0xffffffff


	//   ....[16]....
        /*060c*/ 	.word	0xffffffff


	//   ....[17]....
        /*0610*/ 	.word	0xffffffff


	//   ....[18]....
        /*0614*/ 	.word	0xffffffff


	//   ....[19]....
        /*0618*/ 	.word	0xffffffff


	//   ....[20]....
        /*061c*/ 	.word	0xffffffff


	//   ....[21]....
        /*0620*/ 	.word	0xffffffff


	//----- nvinfo : EIATTR_COOP_GROUP_INSTR_OFFSETS
	.align		4
.L_64:
        /*0624*/ 	.byte	0x04, 0x28
        /*0626*/ 	.short	(.L_66 - .L_65)


	//   ....[0]....
.L_65:
        /*0628*/ 	.word	0x00004660


	//   ....[1]....
        /*062c*/ 	.word	0x00004670


	//   ....[2]....
        /*0630*/ 	.word	0x00004680


	//   ....[3]....
        /*0634*/ 	.word	0x00004690


	//   ....[4]....
        /*0638*/ 	.word	0x000046e0


	//   ....[5]....
        /*063c*/ 	.word	0x000046f0


	//   ....[6]....
        /*0640*/ 	.word	0x00004700


	//   ....[7]....
        /*0644*/ 	.word	0x00004710


	//   ....[8]....
        /*0648*/ 	.word	0x00004810


	//   ....[9]....
        /*064c*/ 	.word	0x00004830


	//   ....[10]....
        /*0650*/ 	.word	0x00004850


	//   ....[11]....
        /*0654*/ 	.word	0x00004ac0


	//   ....[12]....
        /*0658*/ 	.word	0x00004ad0


	//   ....[13]....
        /*065c*/ 	.word	0x00004af0


	//   ....[14]....
        /*0660*/ 	.word	0x00004b00


	//   ....[15]....
        /*0664*/ 	.word	0x00004b50


	//   ....[16]....
        /*0668*/ 	.word	0x00004b60


	//   ....[17]....
        /*066c*/ 	.word	0x00004b70


	//   ....[18]....
        /*0670*/ 	.word	0x00004b80


	//   ....[19]....
        /*0674*/ 	.word	0x00004c40


	//   ....[20]....
        /*0678*/ 	.word	0x00004c60


	//   ....[21]....
        /*067c*/ 	.word	0x00004c80


	//----- nvinfo : EIATTR_VRC_CTA_INIT_COUNT
	.align		4
.L_66:
        /*0680*/ 	.byte	0x02, 0x4a
	.zero		1
	.zero		1


	//----- nvinfo : EIATTR_EXIT_INSTR_OFFSETS
	.align		4
        /*0684*/ 	.byte	0x04, 0x1c
        /*0686*/ 	.short	(.L_68 - .L_67)


	//   ....[0]....
.L_67:
        /*0688*/ 	.word	0x00007ec0


	//   ....[1]....
        /*068c*/ 	.word	0x00007ef0


	//----- nvinfo : EIATTR_REQNTID
	.align		4
.L_68:
        /*0690*/ 	.byte	0x04, 0x10
        /*0692*/ 	.short	(.L_70 - .L_69)
.L_69:
        /*0694*/ 	.word	0x00000100
        /*0698*/ 	.word	0x00000001
        /*069c*/ 	.word	0x00000001


	//----- nvinfo : EIATTR_CBANK_PARAM_SIZE
	.align		4
.L_70:
        /*06a0*/ 	.byte	0x03, 0x19
        /*06a2*/ 	.short	0x0088


	//----- nvinfo : EIATTR_PARAM_CBANK
	.align		4
        /*06a4*/ 	.byte	0x04, 0x0a
        /*06a6*/ 	.short	(.L_72 - .L_71)
	.align		4
.L_71:
        /*06a8*/ 	.word	index@(.nv.constant0.attn_fwd)
        /*06ac*/ 	.short	0x0380
        /*06ae*/ 	.short	0x0088


	//----- nvinfo : EIATTR_SW_WAR
	.align		4
.L_72:
        /*06b0*/ 	.byte	0x04, 0x36
        /*06b2*/ 	.short	(.L_74 - .L_73)
.L_73:
        /*06b4*/ 	.word	0x00000008
.L_74:


//--------------------- .nv.compat                --------------------------
	.section	.nv.compat,"",@"SHT_CUDA_COMPAT_INFO"
	.align	4
        /*0000*/ 	.byte	0x02, 0x02, 0x01, 0x00, 0x02, 0x05, 0x05, 0x00, 0x02, 0x03, 0x00, 0x00, 0x02, 0x06, 0x01, 0x00


//--------------------- .nv.callgraph             --------------------------
	.section	.nv.callgraph,"",@"SHT_CUDA_CALLGRAPH"
	.align	4
	.sectionentsize	8
	.align		4
        /*0000*/ 	.word	0x00000000
	.align		4
        /*0004*/ 	.word	0xffffffff
	.align		4
        /*0008*/ 	.word	0x00000000
	.align		4
        /*000c*/ 	.word	0xfffffffe
	.align		4
        /*0010*/ 	.word	0x00000000
	.align		4
        /*0014*/ 	.word	0xfffffffd
	.align		4
        /*0018*/ 	.word	0x00000000
	.align		4
        /*001c*/ 	.word	0xfffffffc


//--------------------- .nv.constant4             --------------------------
	.section	.nv.constant4,"a",@progbits
	.align	8
	.align		8
.nv.constant4:
        /*0000*/ 	.dword	_$_str


//--------------------- .text.attn_fwd            --------------------------
	.section	.text.attn_fwd,"ax",@progbits
	.align	128
        .global         attn_fwd
        .type           attn_fwd,@function
        .size           attn_fwd,(.L_x_3 - attn_fwd)
        .other          attn_fwd,@"STO_CUDA_ENTRY STV_DEFAULT"
attn_fwd:
.text.attn_fwd:
[----:B------:R-:W0:Y:S01]  /*0000*/  LDC R1, c[0x0][0x37c] ;  /* 0x0000df00ff017b82 */ /* 0x000e220000000800 */
[----:B------:R-:W1:Y:S07]  /*0010*/  S2R R42, SR_TID.X ;  /* 0x00000000002a7919 */ /* 0x000e6e0000002100 */
[----:B------:R-:W2:Y:S01]  /*0020*/  S2UR UR7, SR_CTAID.Y ;  /* 0x00000000000779c3 */ /* 0x000ea20000002600 */
[----:B------:R-:W2:Y:S01]  /*0030*/  LDCU.64 UR4, c[0x0][0x3b0] ;  /* 0x00007600ff0477ac */ /* 0x000ea20008000a00 */
[----:B0-----:R-:W-:Y:S01]  /*0040*/  VIADD R1, R1, 0xfffffdf8 ;  /* 0xfffffdf801017836 */ /* 0x001fe20000000000 */
[----:B------:R-:W0:Y:S01]  /*0050*/  S2R R3, SR_CTAID.X ;  /* 0x0000000000037919 */ /* 0x000e220000002500 */
[----:B------:R-:W3:Y:S04]  /*0060*/  LDCU.64 UR10, c[0x0][0x358] ;  /* 0x00006b00ff0a77ac */ /* 0x000ee80008000a00 */
[----:B------:R-:W4:Y:S08]  /*0070*/  LDC R41, c[0x0][0x3b8] ;  /* 0x0000ee00ff297b82 */ /* 0x000f300000000800 */
[----:B------:R-:W5:Y:S01]  /*0080*/  LDC.64 R44, c[0x0][0x380] ;  /* 0x0000e000ff2c7b82 */ /* 0x000f620000000a00 */
[----:B--2---:R-:W-:-:S04]  /*0090*/  UIMAD UR4, UR7, UR4, URZ ;  /* 0x00000004070472a4 */ /* 0x004fc8000f8e02ff */
[----:B------:R-:W-:Y:S01]  /*00a0*/  USHF.L.U32 UR6, UR4, 0x1, URZ ;  /* 0x0000000104067899 */ /* 0x000fe200080006ff */
[----:B-1----:R-:W-:Y:S02]  /*00b0*/  LOP3.LUT R0, R42, 0x1f, RZ, 0xc0, !PT ;  /* 0x0000001f2a007812 */ /* 0x002fe400078ec0ff */
[----:B------:R-:W-:-:S03]  /*00c0*/  SHF.R.U32.HI R2, RZ, 0x5, R42 ;  /* 0x00000005ff027819 */ /* 0x000fc6000001162a */
[----:B0-----:R-:W-:Y:S01]  /*00d0*/  IMAD R4, R3, 0x20, R0 ;  /* 0x0000002003047824 */ /* 0x001fe200078e0200 */
[----:B------:R-:W-:-:S03]  /*00e0*/  SGXT.U32 R2, R2, 0x3 ;  /* 0x000000030202781a */ /* 0x000fc60000000000 */
[----:B------:R-:W-:Y:S01]  /*00f0*/  IMAD R0, R4, UR5, RZ ;  /* 0x0000000504007c24 */ /* 0x000fe2000f8e02ff */
[----:B------:R-:W-:Y:S01]  /*0100*/  UIMAD.WIDE UR4, UR4, 0x2, URZ ;  /* 0x00000002040478a5 */ /* 0x000fe2000f8e02ff */
[----:B----4-:R-:W-:Y:S02]  /*0110*/  IMAD R5, R2, R41, RZ ;  /* 0x0000002902057224 */ /* 0x010fe400078e02ff */
[C---:B------:R-:W-:Y:S02]  /*0120*/  IMAD.SHL.U32 R3, R0.reuse, 0x2, RZ ;  /* 0x0000000200037824 */ /* 0x040fe400078e00ff */
[----:B------:R-:W-:Y:S01]  /*0130*/  IMAD.HI R0, R0, 0x2, RZ ;  /* 0x0000000200007827 */ /* 0x000fe200078e02ff */
[----:B------:R-:W-:Y:S02]  /*0140*/  LEA R7, R41, R5, 0x3 ;  /* 0x0000000529077211 */ /* 0x000fe400078e18ff */
[----:B-----5:R-:W-:-:S04]  /*0150*/  IADD3 R43, P0, P1, R3, UR6, R44 ;  /* 0x00000006032b7c10 */ /* 0x020fc8000f91e02c */
[----:B------:R-:W-:Y:S01]  /*0160*/  IADD3.X R45, PT, PT, R0, UR5, R45, P0, P1 ;  /* 0x00000005002d7c10 */ /* 0x000fe200087e242d */
[----:B------:R-:W-:Y:S01]  /*0170*/  IMAD R0, R41, 0x8, R7 ;  /* 0x0000000829007824 */ /* 0x000fe200078e0207 */
[-C--:B------:R-:W-:Y:S02]  /*0180*/  LEA R2, P0, R5, R43.reuse, 0x1 ;  /* 0x0000002b05027211 */ /* 0x080fe400078008ff */
[----:B------:R-:W-:Y:S01]  /*0190*/  LEA R4, P1, R7, R43, 0x1 ;  /* 0x0000002b07047211 */ /* 0x000fe200078208ff */
[----:B------:R-:W-:Y:S01]  /*01a0*/  IMAD R9, R41, 0x8, R0 ;  /* 0x0000000829097824 */ /* 0x000fe200078e0200 */
[----:B------:R-:W-:Y:S02]  /*01b0*/  LEA.HI.X.SX32 R3, R5, R45, 0x1, P0 ;  /* 0x0000002d05037211 */ /* 0x000fe400000f0eff */
[C---:B------:R-:W-:Y:S02]  /*01c0*/  LEA R6, P0, R0.reuse, R43, 0x1 ;  /* 0x0000002b00067211 */ /* 0x040fe400078008ff */
[-C--:B------:R-:W-:Y:S01]  /*01d0*/  LEA.HI.X.SX32 R5, R7, R45.reuse, 0x1, P1 ;  /* 0x0000002d07057211 */ /* 0x080fe200008f0eff */
[----:B---3--:R0:W2:Y:S01]  /*01e0*/  LDG.E.U16 R15, desc[UR10][R2.64] ;  /* 0x0000000a020f7981 */ /* 0x0080a2000c1e1500 */
[----:B------:R-:W-:Y:S01]  /*01f0*/  LEA.HI.X.SX32 R7, R0, R45, 0x1, P0 ;  /* 0x0000002d00077211 */ /* 0x000fe200000f0eff */
[----:B------:R-:W-:Y:S01]  /*0200*/  IMAD R0, R41, 0x8, R9 ;  /* 0x0000000829007824 */ /* 0x000fe200078e0209 */
[C---:B------:R-:W-:Y:S01]  /*0210*/  LEA R8, P0, R9.reuse, R43, 0x1 ;  /* 0x0000002b09087211 */ /* 0x040fe200078008ff */
[----:B------:R1:W3:Y:S03]  /*0220*/  LDG.E.U16 R16, desc[UR10][R4.64] ;  /* 0x0000000a04107981 */ /* 0x0002e6000c1e1500 */
[----:B------:R-:W-:Y:S01]  /*0230*/  LEA.HI.X.SX32 R9, R9, R45, 0x1, P0 ;  /* 0x0000002d09097211 */ /* 0x000fe200000f0eff */
[----:B------:R4:W5:Y:S01]  /*0240*/  LDG.E.U16 R17, desc[UR10][R6.64] ;  /* 0x0000000a06117981 */ /* 0x000962000c1e1500 */
[----:B------:R-:W-:-:S02]  /*0250*/  LEA R10, P0, R0, R43, 0x1 ;  /* 0x0000002b000a7211 */ /* 0x000fc400078008ff */
[----:B------:R-:W-:Y:S01]  /*0260*/  LEA R13, R41, R0, 0x3 ;  /* 0x00000000290d7211 */ /* 0x000fe200078e18ff */
[----:B------:R1:W5:Y:S01]  /*0270*/  LDG.E.U16 R18, desc[UR10][R8.64] ;  /* 0x0000000a08127981 */ /* 0x000362000c1e1500 */
[----:B------:R-:W-:-:S03]  /*0280*/  LEA.HI.X.SX32 R11, R0, R45, 0x1, P0 ;  /* 0x0000002d000b7211 */ /* 0x000fc600000f0eff */
[----:B------:R-:W-:Y:S01]  /*0290*/  IMAD R0, R41, 0x8, R13 ;  /* 0x0000000829007824 */ /* 0x000fe200078e020d */
[-C--:B0-----:R-:W-:Y:S01]  /*02a0*/  LEA R2, P0, R13, R43.reuse, 0x1 ;  /* 0x0000002b0d027211 */ /* 0x081fe200078008ff */
[----:B------:R0:W5:Y:S02]  /*02b0*/  LDG.E.U16 R19, desc[UR10][R10.64] ;  /* 0x0000000a0a137981 */ /* 0x000164000c1e1500 */
[----:B------:R-:W-:Y:S01]  /*02c0*/  IMAD R14, R41, 0x8, R0 ;  /* 0x00000008290e7824 */ /* 0x000fe200078e0200 */
[C---:B------:R-:W-:Y:S02]  /*02d0*/  LEA R12, P1, R0.reuse, R43, 0x1 ;  /* 0x0000002b000c7211 */ /* 0x040fe400078208ff */
[-C--:B------:R-:W-:Y:S02]  /*02e0*/  LEA.HI.X.SX32 R3, R13, R45.reuse, 0x1, P0 ;  /* 0x0000002d0d037211 */ /* 0x080fe400000f0eff */
[----:B------:R-:W-:Y:S01]  /*02f0*/  LEA.HI.X.SX32 R13, R0, R45, 0x1, P1 ;  /* 0x0000002d000d7211 */ /* 0x000fe200008f0eff */
[----:B------:R-:W-:Y:S01]  /*0300*/  IMAD R0, R41, 0x8, R14 ;  /* 0x0000000829007824 */ /* 0x000fe200078e020e */
[C---:B-1----:R-:W-:Y:S01]  /*0310*/  LEA R4, P0, R14.reuse, R43, 0x1 ;  /* 0x0000002b0e047211 */ /* 0x042fe200078008ff */
[----:B------:R1:W5:Y:S03]  /*0320*/  LDG.E.U16 R20, desc[UR10][R2.64] ;  /* 0x0000000a02147981 */ /* 0x000366000c1e1500 */
[----:B------:R-:W-:Y:S01]  /*0330*/  LEA.HI.X.SX32 R5, R14, R45, 0x1, P0 ;  /* 0x0000002d0e057211 */ /* 0x000fe200000f0eff */
[----:B------:R-:W5:Y:S01]  /*0340*/  LDG.E.U16 R21, desc[UR10][R12.64] ;  /* 0x0000000a0c157981 */ /* 0x000f62000c1e1500 */
[----:B----4-:R-:W-:-:S02]  /*0350*/  LEA R6, P0, R0, R43, 0x1 ;  /* 0x0000002b00067211 */ /* 0x010fc400078008ff */
[----:B------:R-:W-:Y:S01]  /*0360*/  LEA R9, R41, R0, 0x3 ;  /* 0x0000000029097211 */ /* 0x000fe200078e18ff */
[----:B------:R4:W5:Y:S01]  /*0370*/  LDG.E.U16 R22, desc[UR10][R4.64] ;  /* 0x0000000a04167981 */ /* 0x000962000c1e1500 */
[----:B------:R-:W-:-:S03]  /*0380*/  LEA.HI.X.SX32 R7, R0, R45, 0x1, P0 ;  /* 0x0000002d00077211 */ /* 0x000fc600000f0eff */
[----:B------:R-:W-:Y:S01]  /*0390*/  IMAD R0, R41, 0x8, R9 ;  /* 0x0000000829007824 */ /* 0x000fe200078e0209 */
[-C--:B------:R-:W-:Y:S01]  /*03a0*/  LEA R8, P0, R9, R43.reuse, 0x1 ;  /* 0x0000002b09087211 */ /* 0x080fe200078008ff */
[----:B------:R4:W5:Y:S02]  /*03b0*/  LDG.E.U16 R23, desc[UR10][R6.64] ;  /* 0x0000000a06177981 */ /* 0x000964000c1e1500 */
[----:B------:R-:W-:Y:S01]  /*03c0*/  IMAD R14, R41, 0x8, R0 ;  /* 0x00000008290e7824 */ /* 0x000fe200078e0200 */
[C---:B0-----:R-:W-:Y:S02]  /*03d0*/  LEA R10, P1, R0.reuse, R43, 0x1 ;  /* 0x0000002b000a7211 */ /* 0x041fe400078208ff */
        /* <DEDUP_REMOVED lines=9> */
[----:B------:R1:W4:Y:S01]  /*0470*/  LDG.E.U16 R26, desc[UR10][R2.64] ;  /* 0x0000000a021a7981 */ /* 0x000322000c1e1500 */
[----:B------:R-:W-:-:S03]  /*0480*/  LEA.HI.X.SX32 R5, R0, R45, 0x1, P0 ;  /* 0x0000002d00057211 */ /* 0x000fc600000f0eff */
[----:B------:R-:W-:Y:S01]  /*0490*/  IMAD R0, R41, 0x8, R13 ;  /* 0x0000000829007824 */ /* 0x000fe200078e020d */
[-C--:B------:R-:W-:Y:S01]  /*04a0*/  LEA R6, P0, R13, R43.reuse, 0x1 ;  /* 0x0000002b0d067211 */ /* 0x080fe200078008ff */
[----:B------:R1:W4:Y:S02]  /*04b0*/  LDG.E.U16 R27, desc[UR10][R4.64] ;  /* 0x0000000a041b7981 */ /* 0x000324000c1e1500 */
[----:B------:R-:W-:Y:S01]  /*04c0*/  IMAD R14, R41, 0x8, R0 ;  /* 0x00000008290e7824 */ /* 0x000fe200078e0200 */
[C---:B------:R-:W-:Y:S02]  /*04d0*/  LEA R12, P1, R0.reuse, R43, 0x1 ;  /* 0x0000002b000c7211 */ /* 0x040fe400078208ff */
[-C--:B------:R-:W-:Y:S02]  /*04e0*/  LEA.HI.X.SX32 R7, R13, R45.reuse, 0x1, P0 ;  /* 0x0000002d0d077211 */ /* 0x080fe400000f0eff */
[----:B------:R-:W-:Y:S01]  /*04f0*/  LEA.HI.X.SX32 R13, R0, R45, 0x1, P1 ;  /* 0x0000002d000d7211 */ /* 0x000fe200008f0eff */
[----:B------:R-:W-:Y:S01]  /*0500*/  IMAD R0, R41, 0x8, R14 ;  /* 0x0000000829007824 */ /* 0x000fe200078e020e */
[C---:B0-----:R-:W-:Y:S01]  /*0510*/  LEA R8, P0, R14.reuse, R43, 0x1 ;  /* 0x0000002b0e087211 */ /* 0x041fe200078008ff */
[----:B------:R0:W4:Y:S03]  /*0520*/  LDG.E.U16 R28, desc[UR10][R6.64] ;  /* 0x0000000a061c7981 */ /* 0x000126000c1e1500 */
[----:B------:R-:W-:Y:S01]  /*0530*/  LEA.HI.X.SX32 R9, R14, R45, 0x1, P0 ;  /* 0x0000002d0e097211 */ /* 0x000fe200000f0eff */
[----:B------:R-:W4:Y:S01]  /*0540*/  LDG.E.U16 R29, desc[UR10][R12.64] ;  /* 0x0000000a0c1d7981 */ /* 0x000f22000c1e1500 */
[----:B-1----:R-:W-:-:S02]  /*0550*/  LEA R2, P0, R0, R43, 0x1 ;  /* 0x0000002b00027211 */ /* 0x002fc400078008ff */
        /* <DEDUP_REMOVED lines=30> */
[----:B------:R0:W4:Y:S01]  /*0740*/  LDG.E.U16 R37, desc[UR10][R12.64] ;  /* 0x0000000a0c257981 */ /* 0x000122000c1e1500 */
        /* <DEDUP_REMOVED lines=11> */
[C---:B------:R-:W-:Y:S01]  /*0800*/  IMAD R0, R41.reuse, 0x8, R14 ;  /* 0x0000000829007824 */ /* 0x040fe200078e020e */
[C---:B0-----:R-:W-:Y:S01]  /*0810*/  LEA R2, P0, R14.reuse, R43, 0x1 ;  /* 0x0000002b0e027211 */ /* 0x041fe200078008ff */
[----:B------:R0:W4:Y:S03]  /*0820*/  LDG.E.U16 R40, desc[UR10][R8.64] ;  /* 0x0000000a08287981 */ /* 0x000126000c1e1500 */
[----:B------:R-:W-:Y:S01]  /*0830*/  LEA R13, R41, R0, 0x3 ;  /* 0x00000000290d7211 */ /* 0x000fe200078e18ff */
[----:B------:R-:W4:Y:S01]  /*0840*/  LDG.E.U16 R10, desc[UR10][R10.64] ;  /* 0x0000000a0a0a7981 */ /* 0x000f22000c1e1500 */
[----:B------:R-:W-:-:S02]  /*0850*/  LEA.HI.X.SX32 R3, R14, R45, 0x1, P0 ;  /* 0x0000002d0e037211 */ /* 0x000fc400000f0eff */
[----:B-1----:R-:W-:Y:S01]  /*0860*/  LEA R4, P0, R0, R43, 0x1 ;  /* 0x0000002b00047211 */ /* 0x002fe200078008ff */
[----:B------:R-:W-:-:S03]  /*0870*/  IMAD R14, R41, 0x8, R13 ;  /* 0x00000008290e7824 */ /* 0x000fc600078e020d */
[----:B------:R-:W-:Y:S01]  /*0880*/  LEA.HI.X.SX32 R5, R0, R45, 0x1, P0 ;  /* 0x0000002d00057211 */ /* 0x000fe200000f0eff */
[----:B------:R-:W-:Y:S01]  /*0890*/  IMAD R0, R41, 0x8, R14 ;  /* 0x0000000829007824 */ /* 0x000fe200078e020e */
[CC--:B------:R-:W-:Y:S01]  /*08a0*/  LEA R6, P0, R13.reuse, R43.reuse, 0x1 ;  /* 0x0000002b0d067211 */ /* 0x0c0fe200078008ff */
[----:B------:R1:W4:Y:S01]  /*08b0*/  LDG.E.U16 R41, desc[UR10][R2.64] ;  /* 0x0000000a02297981 */ /* 0x000322000c1e1500 */
[----:B------:R-:W-:Y:S02]  /*08c0*/  LEA R12, P1, R14, R43, 0x1 ;  /* 0x0000002b0e0c7211 */ /* 0x000fe400078208ff */
[----:B------:R-:W-:Y:S01]  /*08d0*/  LEA.HI.X.SX32 R7, R13, R45, 0x1, P0 ;  /* 0x0000002d0d077211 */ /* 0x000fe200000f0eff */
[----:B------:R1:W4:Y:S01]  /*08e0*/  LDG.E.U16 R5, desc[UR10][R4.64] ;  /* 0x0000000a04057981 */ /* 0x000322000c1e1500 */
[----:B0-----:R-:W-:Y:S02]  /*08f0*/  LEA R8, P0, R0, R43, 0x1 ;  /* 0x0000002b00087211 */ /* 0x001fe400078008ff */
[-C--:B------:R-:W-:Y:S01]  /*0900*/  LEA.HI.X.SX32 R13, R14, R45.reuse, 0x1, P1 ;  /* 0x0000002d0e0d7211 */ /* 0x080fe200008f0eff */
[----:B------:R-:W4:Y:S01]  /*0910*/  LDG.E.U16 R6, desc[UR10][R6.64] ;  /* 0x0000000a06067981 */ /* 0x000f22000c1e1500 */
[----:B------:R-:W-:-:S03]  /*0920*/  LEA.HI.X.SX32 R9, R0, R45, 0x1, P0 ;  /* 0x0000002d00097211 */ /* 0x000fc600000f0eff */
[----:B------:R-:W4:Y:S04]  /*0930*/  LDG.E.U16 R12, desc[UR10][R12.64] ;  /* 0x0000000a0c0c7981 */ /* 0x000f28000c1e1500 */
[----:B------:R-:W4:Y:S01]  /*0940*/  LDG.E.U16 R8, desc[UR10][R8.64] ;  /* 0x0000000a08087981 */ /* 0x000f22000c1e1500 */
[----:B------:R-:W0:Y:S01]  /*0950*/  S2UR UR6, SR_CgaCtaId ;  /* 0x00000000000679c3 */ /* 0x000e220000008800 */
[C---:B------:R-:W-:Y:S02]  /*0960*/  LOP3.LUT R0, R42.reuse, 0xc0, RZ, 0xc0, !PT ;  /* 0x000000c02a007812 */ /* 0x040fe400078ec0ff */
[----:B------:R-:W-:Y:S01]  /*0970*/  LOP3.LUT R243, R42, 0xff, RZ, 0xc0, !PT ;  /* 0x000000ff2af37812 */ /* 0x000fe200078ec0ff */
[----:B------:R-:W-:Y:S01]  /*0980*/  UMOV UR4, 0x400 ;  /* 0x0000040000047882 */ /* 0x000fe20000000000 */
[----:B-1----:R-:W-:-:S03]  /*0990*/  SHF.R.U32.HI R3, RZ, 0x2, R0 ;  /* 0x00000002ff037819 */ /* 0x002fc60000011600 */
[----:B------:R-:W-:-:S05]  /*09a0*/  IMAD.SHL.U32 R0, R243, 0x2, RZ ;  /* 0x00000002f3007824 */ /* 0x000fca00078e00ff */
[----:B------:R-:W-:Y:S01]  /*09b0*/  LOP3.LUT R11, R0, R3, RZ, 0x3c, !PT ;  /* 0x00000003000b7212 */ /* 0x000fe200078e3cff */
[----:B0-----:R-:W-:Y:S01]  /*09c0*/  ULEA UR6, UR6, UR4, 0x18 ;  /* 0x0000000406067291 */ /* 0x001fe2000f8ec0ff */
[----:B------:R-:W0:Y:S01]  /*09d0*/  LDCU UR4, c[0x0][0x3f0] ;  /* 0x00007e00ff0477ac */ /* 0x000e220008000800 */
[----:B------:R-:W-:Y:S01]  /*09e0*/  MOV R0, 0xff800000 ;  /* 0xff80000000007802 */ /* 0x000fe20000000f00 */
[----:B------:R-:W-:Y:S01]  /*09f0*/  IMAD.MOV.U32 R2, RZ, RZ, -0x800000 ;  /* 0xff800000ff027424 */ /* 0x000fe200078e00ff */
[----:B------:R-:W-:Y:S01]  /*0a00*/  MOV R64, 0x3f800000 ;  /* 0x3f80000000407802 */ /* 0x000fe20000000f00 */
[----:B------:R-:W-:Y:S01]  /*0a10*/  IMAD.MOV.U32 R3, RZ, RZ, -0x800000 ;  /* 0xff800000ff037424 */ /* 0x000fe200078e00ff */
[----:B------:R-:W-:Y:S01]  /*0a20*/  CS2R R108, SRZ ;  /* 0x00000000006c7805 */ /* 0x000fe2000001ff00 */
[----:B------:R-:W-:Y:S01]  /*0a30*/  IMAD.MOV.U32 R4, RZ, RZ, -0x800000 ;  /* 0xff800000ff047424 */ /* 0x000fe200078e00ff */
[----:B------:R-:W-:Y:S01]  /*0a40*/  CS2R R110, SRZ ;  /* 0x00000000006e7805 */ /* 0x000fe2000001ff00 */
[----:B0-----:R-:W-:Y:S01]  /*0a50*/  UISETP.GE.AND UP0, UPT, UR4, 0x1, UPT ;  /* 0x000000010400788c */ /* 0x001fe2000bf06270 */
[----:B------:R-:W-:Y:S01]  /*0a60*/  IMAD.MOV.U32 R65, RZ, RZ, 0x3f800000 ;  /* 0x3f800000ff417424 */ /* 0x000fe200078e00ff */
[----:B------:R-:W-:Y:S01]  /*0a70*/  CS2R R104, SRZ ;  /* 0x0000000000687805 */ /* 0x000fe2000001ff00 */
[----:B------:R-:W-:Y:S01]  /*0a80*/  IMAD.MOV.U32 R76, RZ, RZ, 0x3f800000 ;  /* 0x3f800000ff4c7424 */ /* 0x000fe200078e00ff */
[----:B------:R-:W-:Y:S01]  /*0a90*/  CS2R R106, SRZ ;  /* 0x00000000006a7805 */ /* 0x000fe2000001ff00 */
[----:B------:R-:W-:Y:S01]  /*0aa0*/  IMAD.MOV.U32 R77, RZ, RZ, 0x3f800000 ;  /* 0x3f800000ff4d7424 */ /* 0x000fe200078e00ff */
[----:B------:R-:W-:-:S02]  /*0ab0*/  CS2R R96, SRZ ;  /* 0x0000000000607805 */ /* 0x000fc4000001ff00 */
[----:B------:R-:W-:Y:S02]  /*0ac0*/  CS2R R98, SRZ ;  /* 0x0000000000627805 */ /* 0x000fe4000001ff00 */
[----:B------:R-:W-:Y:S02]  /*0ad0*/  CS2R R100, SRZ ;  /* 0x0000000000647805 */ /* 0x000fe4000001ff00 */
[----:B------:R-:W-:Y:S02]  /*0ae0*/  CS2R R102, SRZ ;  /* 0x0000000000667805 */ /* 0x000fe4000001ff00 */
[----:B------:R-:W-:Y:S02]  /*0af0*/  CS2R R136, SRZ ;  /* 0x0000000000887805 */ /* 0x000fe4000001ff00 */
[----:B------:R-:W-:Y:S02]  /*0b00*/  CS2R R138, SRZ ;  /* 0x00000000008a7805 */ /* 0x000fe4000001ff00 */
[----:B------:R-:W-:-:S02]  /*0b10*/  CS2R R132, SRZ ;  /* 0x0000000000847805 */ /* 0x000fc4000001ff00 */
[----:B------:R-:W-:Y:S02]  /*0b20*/  CS2R R134, SRZ ;  /* 0x0000000000867805 */ /* 0x000fe4000001ff00 */
[----:B------:R-:W-:Y:S02]  /*0b30*/  CS2R R128, SRZ ;  /* 0x0000000000807805 */ /* 0x000fe4000001ff00 */
[----:B------:R-:W-:Y:S02]  /*0b40*/  CS2R R130, SRZ ;  /* 0x0000000000827805 */ /* 0x000fe4000001ff00 */
[----:B------:R-:W-:Y:S02]  /*0b50*/  CS2R R124, SRZ ;  /* 0x00000000007c7805 */ /* 0x000fe4000001ff00 */
[----:B------:R-:W-:Y:S01]  /*0b60*/  CS2R R126, SRZ ;  /* 0x00000000007e7805 */ /* 0x000fe2000001ff00 */
[----:B--2---:R-:W-:Y:S04]  /*0b70*/  STS.U16 [R11+UR6+0x8000], R15 ;  /* 0x0080000f0b007988 */ /* 0x004fe80008000406 */
[----:B---3--:R-:W-:Y:S04]  /*0b80*/  STS.U16 [R11+UR6+0x8200], R16 ;  /* 0x008200100b007988 */ /* 0x008fe80008000406 */
[----:B-----5:R-:W-:Y:S04]  /*0b90*/  STS.U16 [R11+UR6+0x8400], R17 ;  /* 0x008400110b007988 */ /* 0x020fe80008000406 */
[----:B------:R-:W-:Y:S04]  /*0ba0*/  STS.U16 [R11+UR6+0x8600], R18 ;  /* 0x008600120b007988 */ /* 0x000fe80008000406 */
[----:B------:R-:W-:Y:S04]  /*0bb0*/  STS.U16 [R11+UR6+0x8800], R19 ;  /* 0x008800130b007988 */ /* 0x000fe80008000406 */
[----:B------:R-:W-:Y:S04]  /*0bc0*/  STS.U16 [R11+UR6+0x8a00], R20 ;  /* 0x008a00140b007988 */ /* 0x000fe80008000406 */
[----:B------:R-:W-:Y:S04]  /*0bd0*/  STS.U16 [R11+UR6+0x8c00], R21 ;  /* 0x008c00150b007988 */ /* 0x000fe80008000406 */
[----:B------:R-:W-:Y:S04]  /*0be0*/  STS.U16 [R11+UR6+0x8e00], R22 ;  /* 0x008e00160b007988 */ /* 0x000fe80008000406 */
[----:B------:R-:W-:Y:S04]  /*0bf0*/  STS.U16 [R11+UR6+0x9000], R23 ;  /* 0x009000170b007988 */ /* 0x000fe80008000406 */
[----:B------:R-:W-:Y:S04]  /*0c00*/  STS.U16 [R11+UR6+0x9200], R24 ;  /* 0x009200180b007988 */ /* 0x000fe80008000406 */
[----:B------:R-:W-:Y:S04]  /*0c10*/  STS.U16 [R11+UR6+0x9400], R25 ;  /* 0x009400190b007988 */ /* 0x000fe80008000406 */
[----:B----4-:R-:W-:Y:S04]  /*0c20*/  STS.U16 [R11+UR6+0x9600], R26 ;  /* 0x0096001a0b007988 */ /* 0x010fe80008000406 */
        /* <DEDUP_REMOVED lines=19> */
[----:B------:R0:W-:Y:S02]  /*0d60*/  STS.U16 [R11+UR6+0xba00], R6 ;  /* 0x00ba00060b007988 */ /* 0x0001e40008000406 */
[----:B0-----:R-:W-:Y:S01]  /*0d70*/  LOP3.LUT R6, R42, 0x3f, RZ, 0xc0, !PT ;  /* 0x0000003f2a067812 */ /* 0x001fe200078ec0ff */
[----:B------:R-:W-:Y:S06]  /*0d80*/  BRA.U !UP0, `(.L_x_0) ;  /* 0x0000005508047547 */ /* 0x000fec000b800000 */
[----:B------:R-:W0:Y:S01]  /*0d90*/  LDC R57, c[0x0][0x3d8] ;  /* 0x0000f600ff397b82 */ /* 0x000e220000000800 */
[----:B------:R-:W-:Y:S01]  /*0da0*/  SHF.R.U32.HI R0, RZ, 0x6, R42 ;  /* 0x00000006ff007819 */ /* 0x000fe2000001162a */
[----:B------:R-:W1:Y:S01]  /*0db0*/  LDCU UR8, c[0x0][0x3c8] ;  /* 0x00007900ff0877ac */ /* 0x000e620008000800 */
[----:B------:R-:W-:Y:S02]  /*0dc0*/  LOP3.LUT P0, RZ, R42, 0x7, RZ, 0xc0, !PT ;  /* 0x000000072aff7812 */ /* 0x000fe4000780c0ff */
[----:B------:R-:W-:Y:S02]  /*0dd0*/  CS2R R108, SRZ ;  /* 0x00000000006c7805 */ /* 0x000fe4000001ff00 */
[----:B------:R-:W-:Y:S01]  /*0de0*/  SGXT.U32 R0, R0, 0x2 ;  /* 0x000000020000781a */ /* 0x000fe20000000000 */
[----:B------:R-:W2:Y:S01]  /*0df0*/  LDCU.64 UR4, c[0x0][0x3d0] ;  /* 0x00007a00ff0477ac */ /* 0x000ea20008000a00 */
[----:B------:R-:W-:Y:S01]  /*0e00*/  LOP3.LUT P1, RZ, R42, 0x3, RZ, 0xc0, !PT ;  /* 0x000000032aff7812 */ /* 0x000fe2000782c0ff */
[----:B------:R-:W3:Y:S01]  /*0e10*/  LDC.64 R4, c[0x0][0x3c0] ;  /* 0x0000f000ff047b82 */ /* 0x000ee20000000a00 */
[----:B------:R-:W-:Y:S01]  /*0e20*/  CS2R R110, SRZ ;  /* 0x00000000006e7805 */ /* 0x000fe2000001ff00 */
[----:B------:R-:W4:Y:S01]  /*0e30*/  LDCU.64 UR12, c[0x0][0x388] ;  /* 0x00007100ff0c77ac */ /* 0x000f220008000a00 */
[----:B------:R-:W-:-:S02]  /*0e40*/  CS2R R104, SRZ ;  /* 0x0000000000687805 */ /* 0x000fc4000001ff00 */
[----:B------:R-:W-:Y:S02]  /*0e50*/  CS2R R106, SRZ ;  /* 0x00000000006a7805 */ /* 0x000fe4000001ff00 */
[----:B------:R-:W-:Y:S02]  /*0e60*/  CS2R R98, SRZ ;  /* 0x0000000000627805 */ /* 0x000fe4000001ff00 */
[----:B------:R-:W-:Y:S01]  /*0e70*/  CS2R R100, SRZ ;  /* 0x0000000000647805 */ /* 0x000fe2000001ff00 */
[----:B------:R-:W0:Y:S01]  /*0e80*/  LDCU UR9, c[0x0][0x3a8] ;  /* 0x00007500ff0977ac */ /* 0x000e220008000800 */
[----:B------:R-:W5:Y:S01]  /*0e90*/  LDC.64 R64, c[0x0][0x390] ;  /* 0x0000e400ff407b82 */ /* 0x000f620000000a00 */
[----:B0-----:R-:W-:Y:S01]  /*0ea0*/  IMAD R2, R0, R57, RZ ;  /* 0x0000003900027224 */ /* 0x001fe200078e02ff */
[----:B--2---:R-:W-:Y:S01]  /*0eb0*/  UIMAD UR4, UR7, UR4, URZ ;  /* 0x00000004070472a4 */ /* 0x004fe2000f8e02ff */
[----:B-1----:R-:W-:Y:S02]  /*0ec0*/  IMAD R0, R243, UR8, RZ ;  /* 0x00000008f3007c24 */ /* 0x002fe4000f8e02ff */
[----:B------:R-:W-:Y:S01]  /*0ed0*/  IMAD R6, R6, UR5, RZ ;  /* 0x0000000506067c24 */ /* 0x000fe2000f8e02ff */
[C---:B------:R-:W-:Y:S01]  /*0ee0*/  LEA R8, R57.reuse, R2, 0x2 ;  /* 0x0000000239087211 */ /* 0x040fe200078e10ff */
[----:B------:R-:W-:Y:S01]  /*0ef0*/  IMAD.SHL.U32 R13, R0, 0x2, RZ ;  /* 0x00000002000d7824 */ /* 0x000fe200078e00ff */
[----:B------:R-:W-:Y:S01]  /*0f00*/  USHF.L.U32 UR8, UR4, 0x1, URZ ;  /* 0x0000000104087899 */ /* 0x000fe200080006ff */
[----:B---3--:R-:W-:Y:S01]  /*0f10*/  IMAD R4, R4, UR7, RZ ;  /* 0x0000000704047c24 */ /* 0x008fe2000f8e02ff */
[----:B------:R-:W-:Y:S01]  /*0f20*/  UIMAD.WIDE UR4, UR4, 0x2, URZ ;  /* 0x00000002040478a5 */ /* 0x000fe2000f8e02ff */
[----:B------:R-:W-:Y:S01]  /*0f30*/  IMAD R9, R57, 0x4, R8 ;  /* 0x0000000439097824 */ /* 0x000fe200078e0208 */
[----:B------:R-:W-:Y:S01]  /*0f40*/  SHF.L.U32 R71, R5, 0x3, RZ ;  /* 0x0000000305477819 */ /* 0x000fe200000006ff */
[----:B------:R-:W-:-:S02]  /*0f50*/  IMAD.SHL.U32 R12, R4, 0x2, RZ ;  /* 0x00000002040c7824 */ /* 0x000fc400078e00ff */
[----:B------:R-:W-:Y:S02]  /*0f60*/  IMAD R10, R57, 0x4, R9 ;  /* 0x00000004390a7824 */ /* 0x000fe400078e0209 */
[----:B------:R-:W-:Y:S01]  /*0f70*/  IMAD.HI R3, R0, 0x2, RZ ;  /* 0x0000000200037827 */ /* 0x000fe200078e02ff */
[----:B----4-:R-:W-:Y:S01]  /*0f80*/  IADD3 R12, P2, P3, R13, UR12, R12 ;  /* 0x0000000c0d0c7c10 */ /* 0x010fe2000fb5e00c */
[----:B------:R-:W-:Y:S01]  /*0f90*/  UMOV UR4, URZ ;  /* 0x000000ff00047c82 */ /* 0x000fe20008000000 */
[----:B------:R-:W0:Y:S01]  /*0fa0*/  LDCU UR12, c[0x0][0x3f0] ;  /* 0x00007e00ff0c77ac */ /* 0x000e220008000800 */
[----:B------:R-:W-:Y:S01]  /*0fb0*/  IMAD R11, R57, 0x4, R10 ;  /* 0x00000004390b7824 */ /* 0x000fe200078e020a */
[----:B------:R-:W-:Y:S01]  /*0fc0*/  LEA RZ, P6, R5, R12, 0x2 ;  /* 0x0000000c05ff7211 */ /* 0x000fe200078c10ff */
[----:B------:R-:W-:-:S03]  /*0fd0*/  IMAD.HI R4, R4, 0x2, RZ ;  /* 0x0000000204047827 */ /* 0x000fc600078e02ff */
[----:B------:R-:W-:Y:S01]  /*0fe0*/  LEA R14, R57, R11, 0x2 ;  /* 0x0000000b390e7211 */ /* 0x000fe200078e10ff */
[C---:B------:R-:W-:Y:S01]  /*0ff0*/  IMAD.SHL.U32 R7, R6.reuse, 0x2, RZ ;  /* 0x0000000206077824 */ /* 0x040fe200078e00ff */
[----:B------:R-:W-:Y:S01]  /*1000*/  IADD3.X R13, PT, PT, R3, UR13, R4, P2, P3 ;  /* 0x0000000d030d7c10 */ /* 0x000fe200097e6404 */
[----:B------:R-:W-:-:S03]  /*1010*/  IMAD.HI R6, R6, 0x2, RZ ;  /* 0x0000000206067827 */ /* 0x000fc600078e02ff */
[----:B-----5:R-:W-:Y:S01]  /*1020*/  IADD3 R63, P4, P5, R7, UR8, R64 ;  /* 0x00000008073f7c10 */ /* 0x020fe2000fd9e040 */
[----:B------:R-:W-:Y:S02]  /*1030*/  IMAD R15, R57, 0x4, R14 ;  /* 0x00000004390f7824 */ /* 0x000fe400078e020e */
[----:B------:R-:W-:Y:S01]  /*1040*/  IMAD.SHL.U32 R67, R5, 0x2, RZ ;  /* 0x0000000205437824 */ /* 0x000fe200078e00ff */
[----:B------:R-:W-:Y:S01]  /*1050*/  IADD3.X R65, PT, PT, R6, UR5, R65, P4, P5 ;  /* 0x0000000506417c10 */ /* 0x000fe2000a7ea441 */
[----:B------:R-:W-:Y:S01]  /*1060*/  IMAD R16, R57, 0x4, R15 ;  /* 0x0000000439107824 */ /* 0x000fe200078e020f */
[-C--:B------:R-:W-:Y:S01]  /*1070*/  LEA R34, P2, R2, R63.reuse, 0x1 ;  /* 0x0000003f02227211 */ /* 0x080fe200078408ff */
[----:B------:R-:W-:Y:S01]  /*1080*/  IMAD.SHL.U32 R73, R5, 0x10, RZ ;  /* 0x0000001005497824 */ /* 0x000fe200078e00ff */
[-C--:B------:R-:W-:Y:S01]  /*1090*/  LEA R32, P3, R8, R63.reuse, 0x1 ;  /* 0x0000003f08207211 */ /* 0x080fe200078608ff */
[----:B------:R-:W-:Y:S01]  /*10a0*/  IMAD R17, R57, 0x4, R16 ;  /* 0x0000000439117824 */ /* 0x000fe200078e0210 */
[----:B------:R-:W-:Y:S01]  /*10b0*/  LEA R30, P4, R9, R63, 0x1 ;  /* 0x0000003f091e7211 */ /* 0x000fe200078808ff */
[C---:B------:R-:W-:Y:S01]  /*10c0*/  IMAD R153, R5.reuse, 0x22, RZ ;  /* 0x0000002205997824 */ /* 0x040fe200078e02ff */
[----:B------:R-:W-:Y:S01]  /*10d0*/  LEA.HI.X.SX32 R35, R2, R65, 0x1, P2 ;  /* 0x0000004102237211 */ /* 0x000fe200010f0eff */
[----:B------:R-:W-:Y:S01]  /*10e0*/  IMAD.SHL.U32 R69, R5, 0x4, RZ ;  /* 0x0000000405457824 */ /* 0x000fe200078e00ff */
[----:B------:R-:W-:Y:S01]  /*10f0*/  LEA R18, R57, R17, 0x2 ;  /* 0x0000001139127211 */ /* 0x000fe200078e10ff */
[----:B------:R-:W-:Y:S01]  /*1100*/  IMAD R207, R5, 0x42, RZ ;  /* 0x0000004205cf7824 */ /* 0x000fe200078e02ff */
[-C--:B------:R-:W-:Y:S01]  /*1110*/  LEA.HI.X.SX32 R33, R8, R65.reuse, 0x1, P3 ;  /* 0x0000004108217211 */ /* 0x080fe200018f0eff */
[----:B------:R1:W-:Y:S01]  /*1120*/  STL.64 [R1+0x30], R34 ;  /* 0x0000302201007387 */ /* 0x0003e20000100a00 */
[----:B------:R-:W-:Y:S01]  /*1130*/  LEA.HI.X.SX32 R31, R9, R65, 0x1, P4 ;  /* 0x00000041091f7211 */ /* 0x000fe200020f0eff */
[----:B------:R-:W-:-:S02]  /*1140*/  IMAD R19, R57, 0x4, R18 ;  /* 0x0000000439137824 */ /* 0x000fc400078e0212 */
[----:B------:R2:W-:Y:S01]  /*1150*/  STL.64 [R1+0x28], R32 ;  /* 0x0000282001007387 */ /* 0x0005e20000100a00 */
[----:B------:R-:W-:Y:S02]  /*1160*/  IMAD R203, R5, 0x44, RZ ;  /* 0x0000004405cb7824 */ /* 0x000fe400078e02ff */
[----:B------:R-:W-:Y:S01]  /*1170*/  IMAD R20, R57, 0x4, R19 ;  /* 0x0000000439147824 */ /* 0x000fe200078e0213 */
[----:B------:R3:W-:Y:S01]  /*1180*/  STL.64 [R1+0x20], R30 ;  /* 0x0000201e01007387 */ /* 0x0007e20000100a00 */
[----:B------:R-:W-:Y:S02]  /*1190*/  IMAD R155, R5, 0x11, RZ ;  /* 0x00000011059b7824 */ /* 0x000fe400078e02ff */
[----:B------:R-:W-:Y:S01]  /*11a0*/  IMAD R21, R57, 0x4, R20 ;  /* 0x0000000439157824 */ /* 0x000fe200078e0214 */
[----:B-1----:R-:W-:Y:S01]  /*11b0*/  LEA R34, P2, R10, R63, 0x1 ;  /* 0x0000003f0a227211 */ /* 0x002fe200078408ff */
[C---:B------:R-:W-:Y:S02]  /*11c0*/  IMAD R157, R5.reuse, 0x21, RZ ;  /* 0x00000021059d7824 */ /* 0x040fe400078e02ff */
[----:B------:R-:W-:Y:S01]  /*11d0*/  IMAD R147, R5, 0x12, RZ ;  /* 0x0000001205937824 */ /* 0x000fe200078e02ff */
[----:B------:R-:W-:Y:S01]  /*11e0*/  LEA R22, R57, R21, 0x2 ;  /* 0x0000001539167211 */ /* 0x000fe200078e10ff */
[----:B------:R-:W-:Y:S01]  /*11f0*/  IMAD R156, R5, 0x4a, RZ ;  /* 0x0000004a059c7824 */ /* 0x000fe200078e02ff */
[-C--:B--2---:R-:W-:Y:S01]  /*1200*/  LEA R32, P3, R11, R63.reuse, 0x1 ;  /* 0x0000003f0b207211 */ /* 0x084fe200078608ff */
[----:B------:R-:W-:Y:S01]  /*1210*/  IMAD R145, R5, 0x24, RZ ;  /* 0x0000002405917824 */ /* 0x000fe200078e02ff */
[----:B---3--:R-:W-:Y:S01]  /*1220*/  LEA R30, P4, R14, R63, 0x1 ;  /* 0x0000003f0e1e7211 */ /* 0x008fe200078808ff */
[----:B------:R-:W-:Y:S01]  /*1230*/  IMAD R23, R57, 0x4, R22 ;  /* 0x0000000439177824 */ /* 0x000fe200078e0216 */
[----:B------:R-:W-:Y:S01]  /*1240*/  LEA.HI.X.SX32 R35, R10, R65, 0x1, P2 ;  /* 0x000000410a237211 */ /* 0x000fe200010f0eff */
[----:B------:R-:W-:Y:S01]  /*1250*/  IMAD R199, R5, 0x46, RZ ;  /* 0x0000004605c77824 */ /* 0x000fe200078e02ff */
[----:B------:R-:W-:Y:S01]  /*1260*/  LEA R10, P2, R15, R63, 0x1 ;  /* 0x0000003f0f0a7211 */ /* 0x000fe200078408ff */
[----:B------:R-:W-:Y:S01]  /*1270*/  IMAD R24, R57, 0x4, R23 ;  /* 0x0000000439187824 */ /* 0x000fe200078e0217 */
[-C--:B------:R-:W-:Y:S01]  /*1280*/  LEA.HI.X.SX32 R33, R11, R65.reuse, 0x1, P3 ;  /* 0x000000410b217211 */ /* 0x080fe200018f0eff */
[----:B------:R-:W-:Y:S01]  /*1290*/  STL.64 [R1+0x18], R34 ;  /* 0x0000182201007387 */ /* 0x000fe20000100a00 */
[-C--:B------:R-:W-:Y:S01]  /*12a0*/  LEA.HI.X.SX32 R31, R14, R65.reuse, 0x1, P4 ;  /* 0x000000410e1f7211 */ /* 0x080fe200020f0eff */
[----:B------:R-:W-:Y:S01]  /*12b0*/  IMAD R25, R57, 0x4, R24 ;  /* 0x0000000439197824 */ /* 0x000fe200078e0218 */
[----:B------:R-:W-:Y:S01]  /*12c0*/  LEA.HI.X.SX32 R11, R15, R65, 0x1, P2 ;  /* 0x000000410f0b7211 */ /* 0x000fe200010f0eff */
[----:B------:R-:W-:Y:S01]  /*12d0*/  STL.64 [R1+0x10], R32 ;  /* 0x0000102001007387 */ /* 0x000fe20000100a00 */
[----:B------:R-:W-:Y:S01]  /*12e0*/  LEA R248, P4, R17, R63, 0x1 ;  /* 0x0000003f11f87211 */ /* 0x000fe200078808ff */
[----:B------:R-:W-:Y:S01]  /*12f0*/  IMAD.SHL.U32 R75, R5, 0x20, RZ ;  /* 0x00000020054b7824 */ /* 0x000fe200078e00ff */
[----:B------:R-:W-:Y:S01]  /*1300*/  LEA R26, R57, R25, 0x2 ;  /* 0x00000019391a7211 */ /* 0x000fe200078e10ff */
[----:B------:R-:W-:Y:S01]  /*1310*/  STL.64 [R1+0x8], R30 ;  /* 0x0000081e01007387 */ /* 0x000fe20000100a00 */
[----:B------:R-:W-:Y:S01]  /*1320*/  LEA R250, P3, R16, R63, 0x1 ;  /* 0x0000003f10fa7211 */ /* 0x000fe200078608ff */
[----:B------:R-:W-:Y:S01]  /*1330*/  IMAD R148, R5, 0x9, RZ ;  /* 0x0000000905947824 */ /* 0x000fe200078e02ff */
[----:B------:R-:W-:Y:S01]  /*1340*/  LEA.HI.X.SX32 R249, R17, R65, 0x1, P4 ;  /* 0x0000004111f97211 */ /* 0x000fe200020f0eff */
[----:B------:R-:W-:Y:S01]  /*1350*/  IMAD R27, R57, 0x4, R26 ;  /* 0x00000004391b7824 */ /* 0x000fe200078e021a */
[----:B------:R1:W-:Y:S01]  /*1360*/  STL.64 [R1], R10 ;  /* 0x0000000a01007387 */ /* 0x0003e20000100a00 */
[----:B------:R-:W-:Y:S01]  /*1370*/  LEA R240, P4, R20, R63, 0x1 ;  /* 0x0000003f14f07211 */ /* 0x000fe200078808ff */
[C---:B------:R-:W-:Y:S01]  /*1380*/  IMAD R159, R5.reuse, 0x48, RZ ;  /* 0x00000048059f7824 */ /* 0x040fe200078e02ff */
[----:B------:R-:W-:Y:S01]  /*1390*/  LEA.HI.X.SX32 R251, R16, R65, 0x1, P3 ;  /* 0x0000004110fb7211 */ /* 0x000fe200018f0eff */
[----:B------:R-:W-:Y:S01]  /*13a0*/  IMAD R151, R5, 0x23, RZ ;  /* 0x0000002305977824 */ /* 0x000fe200078e02ff */
[----:B------:R-:W-:Y:S01]  /*13b0*/  LEA R28, R57, R27, 0x2 ;  /* 0x0000001b391c7211 */ /* 0x000fe200078e10ff */
[C---:B------:R-:W-:Y:S01]  /*13c0*/  IMAD R139, R5.reuse, 0x26, RZ ;  /* 0x00000026058b7824 */ /* 0x040fe200078e02ff */
[----:B------:R-:W-:Y:S01]  /*13d0*/  LEA.HI.X.SX32 R241, R20, R65, 0x1, P4 ;  /* 0x0000004114f17211 */ /* 0x000fe200020f0eff */
[----:B------:R-:W-:Y:S01]  /*13e0*/  IMAD R142, R5, 0x25, RZ ;  /* 0x00000025058e7824 */ /* 0x000fe200078e02ff */
[-C--:B------:R-:W-:Y:S01]  /*13f0*/  LEA R244, P3, R19, R63.reuse, 0x1 ;  /* 0x0000003f13f47211 */ /* 0x080fe200078608ff */
[----:B------:R-:W-:Y:S01]  /*1400*/  IMAD R0, R57, 0x4, R28 ;  /* 0x0000000439007824 */ /* 0x000fe200078e021c */
[-C--:B------:R-:W-:Y:S01]  /*1410*/  LEA R224, P4, R23, R63.reuse, 0x1 ;  /* 0x0000003f17e07211 */ /* 0x080fe200078808ff */
[----:B------:R-:W-:Y:S01]  /*1420*/  IMAD R149, R5, 0x4e, RZ ;  /* 0x0000004e05957824 */ /* 0x000fe200078e02ff */
[----:B------:R-:W-:Y:S01]  /*1430*/  LEA R246, P2, R18, R63, 0x1 ;  /* 0x0000003f12f67211 */ /* 0x000fe200078408ff */
[----:B------:R-:W-:Y:S01]  /*1440*/  IMAD R29, R57, 0x4, R0 ;  /* 0x00000004391d7824 */ /* 0x000fe200078e0200 */
[-C--:B------:R-:W-:Y:S01]  /*1450*/  LEA.HI.X.SX32 R245, R19, R65.reuse, 0x1, P3 ;  /* 0x0000004113f57211 */ /* 0x080fe200018f0eff */
[----:B------:R-:W-:Y:S01]  /*1460*/  IMAD R141, R5, 0x13, RZ ;  /* 0x00000013058d7824 */ /* 0x000fe200078e02ff */
[----:B------:R-:W-:Y:S01]  /*1470*/  LEA.HI.X.SX32 R225, R23, R65, 0x1, P4 ;  /* 0x0000004117e17211 */ /* 0x000fe200020f0eff */
[----:B------:R-:W-:Y:S01]  /*1480*/  IMAD R150, R5, 0x4c, RZ ;  /* 0x0000004c05967824 */ /* 0x000fe200078e02ff */
[----:B------:R-:W-:Y:S01]  /*1490*/  LEA R3, R57, R29, 0x2 ;  /* 0x0000001d39037211 */ /* 0x000fe200078e10ff */
[C---:B------:R-:W-:Y:S01]  /*14a0*/  IMAD R144, R5.reuse, 0x50, RZ ;  /* 0x0000005005907824 */ /* 0x040fe200078e02ff */
[-C--:B------:R-:W-:Y:S01]  /*14b0*/  LEA R228, P3, R22, R63.reuse, 0x1 ;  /* 0x0000003f16e47211 */ /* 0x080fe200078608ff */
[----:B------:R-:W-:Y:S01]  /*14c0*/  IMAD R133, R5, 0xa, RZ ;  /* 0x0000000a05857824 */ /* 0x000fe200078e02ff */
[----:B------:R-:W-:Y:S01]  /*14d0*/  LEA R212, P4, R26, R63, 0x1 ;  /* 0x0000003f1ad47211 */ /* 0x000fe200078808ff */
[----:B------:R-:W-:Y:S01]  /*14e0*/  IMAD R4, R57, 0x4, R3 ;  /* 0x0000000439047824 */ /* 0x000fe200078e0203 */
[-C--:B------:R-:W-:Y:S01]  /*14f0*/  LEA.HI.X.SX32 R247, R18, R65.reuse, 0x1, P2 ;  /* 0x0000004112f77211 */ /* 0x080fe200010f0eff */
[----:B------:R-:W-:Y:S01]  /*1500*/  IMAD R132, R5, 0x14, RZ ;  /* 0x0000001405847824 */ /* 0x000fe200078e02ff */
[-C--:B------:R-:W-:Y:S01]  /*1510*/  LEA.HI.X.SX32 R229, R22, R65.reuse, 0x1, P3 ;  /* 0x0000004116e57211 */ /* 0x080fe200018f0eff */
[----:B------:R-:W-:Y:S01]  /*1520*/  IMAD R6, R57, 0x4, R4 ;  /* 0x0000000439067824 */ /* 0x000fe200078e0204 */
[----:B------:R-:W-:Y:S01]  /*1530*/  LEA.HI.X.SX32 R213, R26, R65, 0x1, P4 ;  /* 0x000000411ad57211 */ /* 0x000fe200020f0eff */
[----:B------:R-:W-:Y:S01]  /*1540*/  IMAD R135, R5, 0x5, RZ ;  /* 0x0000000505877824 */ /* 0x000fe200078e02ff */
[-C--:B------:R-:W-:Y:S01]  /*1550*/  LEA R216, P3, R25, R63.reuse, 0x1 ;  /* 0x0000003f19d87211 */ /* 0x080fe200078608ff */
[----:B------:R-:W-:Y:S01]  /*1560*/  IMAD R2, R57, 0x4, R6 ;  /* 0x0000000439027824 */ /* 0x000fe200078e0206 */
[CC--:B------:R-:W-:Y:S01]  /*1570*/  LEA R200, P4, R0.reuse, R63.reuse, 0x1 ;  /* 0x0000003f00c87211 */ /* 0x0c0fe200078808ff */
[----:B------:R-:W-:Y:S01]  /*1580*/  IMAD R137, R5, 0x27, RZ ;  /* 0x0000002705897824 */ /* 0x000fe200078e02ff */
[----:B------:R-:W-:Y:S01]  /*1590*/  LEA R232, P2, R21, R63, 0x1 ;  /* 0x0000003f15e87211 */ /* 0x000fe200078408ff */
[----:B------:R-:W-:Y:S01]  /*15a0*/  IMAD R130, R5, 0x28, RZ ;  /* 0x0000002805827824 */ /* 0x000fe200078e02ff */
[----:B------:R-:W-:Y:S01]  /*15b0*/  LEA R7, R57, R2, 0x2 ;  /* 0x0000000239077211 */ /* 0x000fe200078e10ff */
[----:B------:R-:W-:Y:S01]  /*15c0*/  IMAD R143, R5, 0x52, RZ ;  /* 0x00000052058f7824 */ /* 0x000fe200078e02ff */
[-C--:B------:R-:W-:Y:S01]  /*15d0*/  LEA.HI.X.SX32 R217, R25, R65.reuse, 0x1, P3 ;  /* 0x0000004119d97211 */ /* 0x080fe200018f0eff */
[----:B------:R-:W-:Y:S01]  /*15e0*/  IMAD R124, R5, 0x2a, RZ ;  /* 0x0000002a057c7824 */ /* 0x000fe200078e02ff */
[----:B------:R-:W-:Y:S01]  /*15f0*/  LEA.HI.X.SX32 R201, R0, R65, 0x1, P4 ;  /* 0x0000004100c97211 */ /* 0x000fe200020f0eff */
[----:B------:R-:W-:Y:S01]  /*1600*/  IMAD R8, R57, 0x4, R7 ;  /* 0x0000000439087824 */ /* 0x000fe200078e0207 */
[----:B------:R-:W-:Y:S01]  /*1610*/  LEA R204, P3, R28, R63, 0x1 ;  /* 0x0000003f1ccc7211 */ /* 0x000fe200078608ff */
[----:B------:R-:W-:Y:S01]  /*1620*/  IMAD R127, R5, 0x29, RZ ;  /* 0x00000029057f7824 */ /* 0x000fe200078e02ff */
[----:B------:R-:W-:Y:S01]  /*1630*/  LEA.HI.X.SX32 R233, R21, R65, 0x1, P2 ;  /* 0x0000004115e97211 */ /* 0x000fe200010f0eff */
[----:B------:R-:W-:Y:S01]  /*1640*/  IMAD R9, R57, 0x4, R8 ;  /* 0x0000000439097824 */ /* 0x000fe200078e0208 */
[----:B------:R-:W-:Y:S01]  /*1650*/  LEA R220, P2, R24, R63, 0x1 ;  /* 0x0000003f18dc7211 */ /* 0x000fe200078408ff */
[----:B------:R-:W-:Y:S01]  /*1660*/  IMAD R136, R5, 0x54, RZ ;  /* 0x0000005405887824 */ /* 0x000fe200078e02ff */
[----:B------:R-:W-:Y:S01]  /*1670*/  LEA.HI.X.SX32 R205, R28, R65, 0x1, P3 ;  /* 0x000000411ccd7211 */ /* 0x000fe200018f0eff */
[----:B-1----:R-:W-:Y:S01]  /*1680*/  IMAD R10, R57, 0x4, R9 ;  /* 0x00000004390a7824 */ /* 0x002fe200078e0209 */
[----:B------:R-:W-:Y:S01]  /*1690*/  LEA R192, P3, R3, R63, 0x1 ;  /* 0x0000003f03c07211 */ /* 0x000fe200078608ff */
[C---:B------:R-:W-:Y:S01]  /*16a0*/  IMAD R134, R5.reuse, 0x56, RZ ;  /* 0x0000005605867824 */ /* 0x040fe200078e02ff */
[----:B------:R-:W-:Y:S01]  /*16b0*/  LEA.HI.X.SX32 R221, R24, R65, 0x1, P2 ;  /* 0x0000004118dd7211 */ /* 0x000fe200010f0eff */
[----:B------:R-:W-:Y:S01]  /*16c0*/  IMAD R126, R5, 0x15, RZ ;  /* 0x00000015057e7824 */ /* 0x000fe200078e02ff */
[----:B------:R-:W-:Y:S01]  /*16d0*/  LEA R11, R57, R10, 0x2 ;  /* 0x0000000a390b7211 */ /* 0x000fe200078e10ff */
[----:B------:R-:W-:Y:S01]  /*16e0*/  IMAD R128, R5, 0x5a, RZ ;  /* 0x0000005a05807824 */ /* 0x000fe200078e02ff */
[-C--:B------:R-:W-:Y:S01]  /*16f0*/  LEA R208, P2, R27, R63.reuse, 0x1 ;  /* 0x0000003f1bd07211 */ /* 0x080fe200078408ff */
[----:B------:R-:W-:Y:S01]  /*1700*/  IMAD R118, R5, 0x16, RZ ;  /* 0x0000001605767824 */ /* 0x000fe200078e02ff */
[C---:B------:R-:W-:Y:S01]  /*1710*/  LEA R190, P4, R4.reuse, R63, 0x1 ;  /* 0x0000003f04be7211 */ /* 0x040fe200078808ff */
[----:B------:R-:W-:Y:S01]  /*1720*/  IMAD R14, R57, 0x4, R11 ;  /* 0x00000004390e7824 */ /* 0x000fe200078e020b */
        /* <DEDUP_REMOVED lines=8> */
[C---:B------:R-:W-:Y:S01]  /*17b0*/  LEA R186, P3, R2.reuse, R63, 0x1 ;  /* 0x0000003f02ba7211 */ /* 0x040fe200078608ff */
[----:B------:R-:W-:Y:S01]  /*17c0*/  IMAD R119, R5, 0xb, RZ ;  /* 0x0000000b05777824 */ /* 0x000fe200078e02ff */
[-C--:B------:R-:W-:Y:S01]  /*17d0*/  LEA.HI.X.SX32 R197, R29, R65.reuse, 0x1, P2 ;  /* 0x000000411dc57211 */ /* 0x080fe200010f0eff */
[----:B------:R-:W-:Y:S01]  /*17e0*/  IMAD R116, R5, 0x2c, RZ ;  /* 0x0000002c05747824 */ /* 0x000fe200078e02ff */
[----:B------:R-:W-:Y:S01]  /*17f0*/  LEA R17, R57, R16, 0x2 ;  /* 0x0000001039117211 */ /* 0x000fe200078e10ff */
[C---:B------:R-:W-:Y:S01]  /*1800*/  IMAD R102, R5.reuse, 0x2e, RZ ;  /* 0x0000002e05667824 */ /* 0x040fe200078e02ff */
[----:B------:R-:W-:Y:S01]  /*1810*/  LEA.HI.X.SX32 R187, R2, R65, 0x1, P3 ;  /* 0x0000004102bb7211 */ /* 0x000fe200018f0eff */
[----:B------:R-:W-:Y:S01]  /*1820*/  IMAD R112, R5, 0x17, RZ ;  /* 0x0000001705707824 */ /* 0x000fe200078e02ff */
[CC--:B------:R-:W-:Y:S01]  /*1830*/  LEA R188, P2, R6.reuse, R63.reuse, 0x1 ;  /* 0x0000003f06bc7211 */ /* 0x0c0fe200078408ff */
[----:B------:R-:W-:Y:S01]  /*1840*/  IMAD R18, R57, 0x4, R17 ;  /* 0x0000000439127824 */ /* 0x000fe200078e0211 */
[----:B------:R-:W-:Y:S01]  /*1850*/  LEA R184, P4, R7, R63, 0x1 ;  /* 0x0000003f07b87211 */ /* 0x000fe200078808ff */
[----:B------:R-:W-:Y:S01]  /*1860*/  IMAD R121, R5, 0x5c, RZ ;  /* 0x0000005c05797824 */ /* 0x000fe200078e02ff */
[-C--:B------:R-:W-:Y:S01]  /*1870*/  LEA.HI.X.SX32 R189, R6, R65.reuse, 0x1, P2 ;  /* 0x0000004106bd7211 */ /* 0x080fe200010f0eff */
[----:B------:R-:W-:Y:S01]  /*1880*/  IMAD R19, R57, 0x4, R18 ;  /* 0x0000000439137824 */ /* 0x000fe200078e0212 */
[----:B------:R-:W-:Y:S01]  /*1890*/  LEA.HI.X.SX32 R185, R7, R65, 0x1, P4 ;  /* 0x0000004107b97211 */ /* 0x000fe200020f0eff */
[----:B------:R-:W-:Y:S01]  /*18a0*/  IMAD R120, R5, 0x5e, RZ ;  /* 0x0000005e05787824 */ /* 0x000fe200078e02ff */
[CC--:B------:R-:W-:Y:S01]  /*18b0*/  LEA R182, P2, R8.reuse, R63.reuse, 0x1 ;  /* 0x0000003f08b67211 */ /* 0x0c0fe200078408ff */
[----:B------:R-:W-:Y:S01]  /*18c0*/  IMAD R0, R57, 0x4, R19 ;  /* 0x0000000439007824 */ /* 0x000fe200078e0213 */
[----:B------:R-:W-:Y:S01]  /*18d0*/  LEA R180, P3, R9, R63, 0x1 ;  /* 0x0000003f09b47211 */ /* 0x000fe200078608ff */
[C---:B------:R-:W-:Y:S01]  /*18e0*/  IMAD R113, R5.reuse, 0x2d, RZ ;  /* 0x0000002d05717824 */ /* 0x040fe200078e02ff */
[-C--:B------:R-:W-:Y:S01]  /*18f0*/  LEA.HI.X.SX32 R183, R8, R65.reuse, 0x1, P2 ;  /* 0x0000004108b77211 */ /* 0x080fe200010f0eff */
[----:B------:R-:W-:Y:S01]  /*1900*/  IMAD R114, R5, 0x62, RZ ;  /* 0x0000006205727824 */ /* 0x000fe200078e02ff */
[----:B------:R-:W-:Y:S01]  /*1910*/  LEA R20, R57, R0, 0x2 ;  /* 0x0000000039147211 */ /* 0x000fe200078e10ff */
[----:B------:R-:W-:Y:S01]  /*1920*/  IMAD R87, R5, 0xc, RZ ;  /* 0x0000000c05577824 */ /* 0x000fe200078e02ff */
[----:B------:R-:W-:Y:S01]  /*1930*/  LEA.HI.X.SX32 R181, R9, R65, 0x1, P3 ;  /* 0x0000004109b57211 */ /* 0x000fe200018f0eff */
[----:B------:R-:W-:Y:S01]  /*1940*/  IMAD R94, R5, 0x2f, RZ ;  /* 0x0000002f055e7824 */ /* 0x000fe200078e02ff */
[-C--:B------:R-:W-:Y:S01]  /*1950*/  LEA R178, P4, R10, R63.reuse, 0x1 ;  /* 0x0000003f0ab27211 */ /* 0x080fe200078808ff */
        /* <DEDUP_REMOVED lines=8> */
[----:B------:R-:W-:Y:S01]  /*19e0*/  IMAD R2, R57, 0x4, R4 ;  /* 0x0000000439027824 */ /* 0x000fe200078e0204 */
[-C--:B------:R-:W-:Y:S01]  /*19f0*/  LEA R172, P4, R15, R63.reuse, 0x1 ;  /* 0x0000003f0fac7211 */ /* 0x080fe200078808ff */
[----:B------:R-:W-:Y:S01]  /*1a00*/  IMAD R115, R5, 0x60, RZ ;  /* 0x0000006005737824 */ /* 0x000fe200078e02ff */
[----:B------:R-:W-:Y:S01]  /*1a10*/  LEA R166, P3, R17, R63, 0x1 ;  /* 0x0000003f11a67211 */ /* 0x000fe200078608ff */
[----:B------:R-:W-:Y:S01]  /*1a20*/  IMAD R92, R5, 0x3, RZ ;  /* 0x00000003055c7824 */ /* 0x000fe200078e02ff */
[----:B------:R-:W-:Y:S01]  /*1a30*/  LEA R6, R57, R2, 0x2 ;  /* 0x0000000239067211 */ /* 0x000fe200078e10ff */
[----:B------:R-:W-:Y:S01]  /*1a40*/  IMAD R83, R5, 0x30, RZ ;  /* 0x0000003005537824 */ /* 0x000fe200078e02ff */
        /* <DEDUP_REMOVED lines=13> */
[C---:B------:R-:W-:Y:S01]  /*1b20*/  IMAD R80, R5.reuse, 0x19, RZ ;  /* 0x0000001905507824 */ /* 0x040fe200078e02ff */
[----:B------:R-:W-:Y:S01]  /*1b30*/  LEA.HI.X.SX32 R161, R0, R65, 0x1, P3 ;  /* 0x0000004100a17211 */ /* 0x000fe200018f0eff */
[----:B------:R-:W-:Y:S01]  /*1b40*/  IMAD R88, R5, 0x66, RZ ;  /* 0x0000006605587824 */ /* 0x000fe200078e02ff */
[----:B------:R-:W-:Y:S01]  /*1b50*/  LEA R10, R57, R9, 0x2 ;  /* 0x00000009390a7211 */ /* 0x000fe200078e10ff */
[C---:B------:R-:W-:Y:S01]  /*1b60*/  IMAD R82, R5.reuse, 0x6a, RZ ;  /* 0x0000006a05527824 */ /* 0x040fe200078e02ff */
        /* <DEDUP_REMOVED lines=10> */
[----:B------:R-:W-:Y:S01]  /*1c10*/  LEA.HI.X.SX32 R163, R19, R65, 0x1, P2 ;  /* 0x0000004113a37211 */ /* 0x000fe200010f0eff */
[----:B------:R-:W-:Y:S01]  /*1c20*/  IMAD R0, R57, 0x4, R33 ;  /* 0x0000000439007824 */ /* 0x000fe200078e0221 */
[----:B------:R-:W-:Y:S01]  /*1c30*/  LEA R14, P2, R3, R63, 0x1 ;  /* 0x0000003f030e7211 */ /* 0x000fe200078408ff */
[C---:B------:R-:W-:Y:S01]  /*1c40*/  IMAD R77, R5.reuse, 0x6e, RZ ;  /* 0x0000006e054d7824 */ /* 0x040fe200078e02ff */
[----:B------:R-:W-:Y:S01]  /*1c50*/  LEA.HI.X.SX32 R19, R2, R65, 0x1, P4 ;  /* 0x0000004102137211 */ /* 0x000fe200020f0eff */
[----:B------:R-:W-:Y:S01]  /*1c60*/  IMAD R95, R5, 0x35, RZ ;  /* 0x00000035055f7824 */ /* 0x000fe200078e02ff */
[----:B------:R-:W-:Y:S01]  /*1c70*/  LEA R37, R57, R0, 0x2 ;  /* 0x0000000039257211 */ /* 0x000fe200078e10ff */
[C---:B------:R-:W-:Y:S01]  /*1c80*/  IMAD R103, R5.reuse, 0x1b, RZ ;  /* 0x0000001b05677824 */ /* 0x040fe200078e02ff */
[C---:B------:R-:W-:Y:S01]  /*1c90*/  LEA R16, P3, R4.reuse, R63, 0x1 ;  /* 0x0000003f04107211 */ /* 0x040fe200078608ff */
        /* <DEDUP_REMOVED lines=12> */
[C---:B------:R-:W-:Y:S01]  /*1d60*/  IMAD R91, R5.reuse, 0x70, RZ ;  /* 0x00000070055b7824 */ /* 0x040fe200078e02ff */
[-C--:B------:R-:W-:Y:S01]  /*1d70*/  LEA R28, P3, R10, R63.reuse, 0x1 ;  /* 0x0000003f0a1c7211 */ /* 0x080fe200078608ff */
[----:B------:R-:W-:Y:S01]  /*1d80*/  IMAD R93, R5, 0x72, RZ ;  /* 0x00000072055d7824 */ /* 0x000fe200078e02ff */
[----:B------:R-:W-:Y:S01]  /*1d90*/  LEA R6, R57, R4, 0x2 ;  /* 0x0000000439067211 */ /* 0x000fe200078e10ff */
[C---:B------:R-:W-:Y:S01]  /*1da0*/  IMAD R64, R5.reuse, 0x3a, RZ ;  /* 0x0000003a05407824 */ /* 0x040fe200078e02ff */
[----:B------:R-:W-:Y:S01]  /*1db0*/  LEA R24, P4, R8, R63, 0x1 ;  /* 0x0000003f08187211 */ /* 0x000fe200078808ff */
[----:B------:R-:W-:Y:S01]  /*1dc0*/  IMAD R146, R5, 0x39, RZ ;  /* 0x0000003905927824 */ /* 0x000fe200078e02ff */
[-C--:B------:R-:W-:Y:S01]  /*1dd0*/  LEA.HI.X.SX32 R29, R10, R65.reuse, 0x1, P3 ;  /* 0x000000410a1d7211 */ /* 0x080fe200018f0eff */
[----:B------:R-:W-:Y:S01]  /*1de0*/  IMAD R7, R57, 0x4, R6 ;  /* 0x0000000439077824 */ /* 0x000fe200078e0206 */
[----:B------:R-:W-:Y:S01]  /*1df0*/  LEA.HI.X.SX32 R25, R8, R65, 0x1, P4 ;  /* 0x0000004108197211 */ /* 0x000fe200020f0eff */
[----:B------:R-:W-:Y:S01]  /*1e00*/  IMAD R152, R5, 0x1d, RZ ;  /* 0x0000001d05987824 */ /* 0x000fe200078e02ff */
[-C--:B------:R-:W-:Y:S01]  /*1e10*/  LEA R26, P2, R9, R63.reuse, 0x1 ;  /* 0x0000003f091a7211 */ /* 0x080fe200078408ff */
[----:B------:R-:W-:Y:S01]  /*1e20*/  IMAD R8, R57, 0x4, R7 ;  /* 0x0000000439087824 */ /* 0x000fe200078e0207 */
[C---:B------:R-:W-:Y:S01]  /*1e30*/  LEA R34, P3, R0.reuse, R63, 0x1 ;  /* 0x0000003f00227211 */ /* 0x040fe200078608ff */
[----:B------:R-:W-:Y:S01]  /*1e40*/  IMAD R123, R5, 0x74, RZ ;  /* 0x00000074057b7824 */ /* 0x000fe200078e02ff */
[-C--:B------:R-:W-:Y:S01]  /*1e50*/  LEA.HI.X.SX32 R27, R9, R65.reuse, 0x1, P2 ;  /* 0x00000041091b7211 */ /* 0x080fe200010f0eff */
[----:B------:R-:W-:Y:S01]  /*1e60*/  IMAD R66, R5, 0x1e, RZ ;  /* 0x0000001e05427824 */ /* 0x000fe200078e02ff */
[----:B------:R-:W-:Y:S01]  /*1e70*/  LEA.HI.X.SX32 R35, R0, R65, 0x1, P3 ;  /* 0x0000004100237211 */ /* 0x000fe200018f0eff */
[----:B------:R-:W-:Y:S01]  /*1e80*/  IMAD R0, R57, 0x4, R8 ;  /* 0x0000000439007824 */ /* 0x000fe200078e0208 */
[-C--:B------:R-:W-:Y:S01]  /*1e90*/  LEA R32, P2, R33, R63.reuse, 0x1 ;  /* 0x0000003f21207211 */ /* 0x080fe200078408ff */
[----:B------:R-:W-:Y:S01]  /*1ea0*/  IMAD R131, R5, 0x76, RZ ;  /* 0x0000007605837824 */ /* 0x000fe200078e02ff */
[----:B------:R-:W-:Y:S01]  /*1eb0*/  LEA R30, P4, R11, R63, 0x1 ;  /* 0x0000003f0b1e7211 */ /* 0x000fe200078808ff */
[----:B------:R-:W-:Y:S01]  /*1ec0*/  IMAD R70, R5, 0x3c, RZ ;  /* 0x0000003c05467824 */ /* 0x000fe200078e02ff */
[----:B------:R-:W-:Y:S01]  /*1ed0*/  LEA.HI.X.SX32 R33, R33, R65, 0x1, P2 ;  /* 0x0000004121217211 */ /* 0x000fe200010f0eff */
[C---:B------:R-:W-:Y:S01]  /*1ee0*/  IMAD R168, R5.reuse, 0xf, RZ ;  /* 0x0000000f05a87824 */ /* 0x040fe200078e02ff */
[C---:B------:R-:W-:Y:S01]  /*1ef0*/  LEA R38, P2, R2.reuse, R63, 0x1 ;  /* 0x0000003f02267211 */ /* 0x040fe200078408ff */
[----:B------:R-:W-:Y:S01]  /*1f00*/  IMAD R158, R5, 0x3b, RZ ;  /* 0x0000003b059e7824 */ /* 0x000fe200078e02ff */
[----:B------:R-:W-:Y:S01]  /*1f10*/  LEA R9, R57, R0, 0x2 ;  /* 0x0000000039097211 */ /* 0x000fe200078e10ff */
[----:B------:R-:W-:Y:S01]  /*1f20*/  IMAD R138, R5, 0x78, RZ ;  /* 0x00000078058a7824 */ /* 0x000fe200078e02ff */
[----:B------:R-:W-:Y:S01]  /*1f30*/  LEA.HI.X.SX32 R31, R11, R65, 0x1, P4 ;  /* 0x000000410b1f7211 */ /* 0x000fe200020f0eff */
[----:B------:R-:W-:Y:S01]  /*1f40*/  IMAD R11, R5, 0x34, RZ ;  /* 0x00000034050b7824 */ /* 0x000fe200078e02ff */
[-C--:B------:R-:W-:Y:S01]  /*1f50*/  LEA R36, P4, R37, R63.reuse, 0x1 ;  /* 0x0000003f25247211 */ /* 0x080fe200078808ff */
[----:B------:R-:W-:Y:S01]  /*1f60*/  IMAD R140, R5, 0x7a, RZ ;  /* 0x0000007a058c7824 */ /* 0x000fe200078e02ff */
[----:B------:R-:W-:Y:S01]  /*1f70*/  LEA R40, P3, R3, R63, 0x1 ;  /* 0x0000003f03287211 */ /* 0x000fe200078608ff */
[----:B------:R-:W-:Y:S01]  /*1f80*/  IMAD R68, R5, 0x3e, RZ ;  /* 0x0000003e05447824 */ /* 0x000fe200078e02ff */
[-C--:B------:R-:W-:Y:S01]  /*1f90*/  LEA.HI.X.SX32 R39, R2, R65.reuse, 0x1, P2 ;  /* 0x0000004102277211 */ /* 0x080fe200010f0eff */
[----:B------:R-:W-:Y:S01]  /*1fa0*/  IMAD R2, R57, 0x4, R9 ;  /* 0x0000000439027824 */ /* 0x000fe200078e0209 */
[----:B------:R-:W-:Y:S01]  /*1fb0*/  LEA.HI.X.SX32 R37, R37, R65, 0x1, P4 ;  /* 0x0000004125257211 */ /* 0x000fe200020f0eff */
[C---:B------:R-:W-:Y:S01]  /*1fc0*/  IMAD R154, R5.reuse, 0x7c, RZ ;  /* 0x0000007c059a7824 */ /* 0x040fe200078e02ff */
[C---:B------:R-:W-:Y:S01]  /*1fd0*/  LEA R42, P4, R4.reuse, R63, 0x1 ;  /* 0x0000003f042a7211 */ /* 0x040fe200078808ff */
        /* <DEDUP_REMOVED lines=8> */
[C---:B------:R-:W-:Y:S01]  /*2060*/  IMAD R198, R5.reuse, 0x1f, RZ ;  /* 0x0000001f05c67824 */ /* 0x040fe200078e02ff */
[----:B------:R-:W-:Y:S01]  /*2070*/  LEA R48, P4, R8, R63, 0x1 ;  /* 0x0000003f08307211 */ /* 0x000fe200078808ff */
[----:B------:R-:W-:Y:S01]  /*2080*/  IMAD R194, R5, 0x3f, RZ ;  /* 0x0000003f05c27824 */ /* 0x000fe200078e02ff */
[----:B------:R-:W-:-:S02]  /*2090*/  LEA.HI.X.SX32 R45, R6, R65, 0x1, P2 ;  /* 0x00000041062d7211 */ /* 0x000fc400010f0eff */
[----:B------:R-:W-:Y:S01]  /*20a0*/  LEA.HI.X.SX32 R47, R7, R65, 0x1, P3 ;  /* 0x00000041072f7211 */ /* 0x000fe200018f0eff */
[----:B------:R-:W-:Y:S01]  /*20b0*/  IMAD.MOV.U32 R7, RZ, RZ, -0x800000 ;  /* 0xff800000ff077424 */ /* 0x000fe200078e00ff */
[-C--:B------:R-:W-:Y:S02]  /*20c0*/  LEA R50, P2, R0, R63.reuse, 0x1 ;  /* 0x0000003f00327211 */ /* 0x080fe400078408ff */
[----:B------:R-:W-:Y:S02]  /*20d0*/  LEA R6, R57, R4, 0x2 ;  /* 0x0000000439067211 */ /* 0x000fe400078e10ff */
[----:B------:R-:W-:Y:S02]  /*20e0*/  LEA R52, P3, R9, R63, 0x1 ;  /* 0x0000003f09347211 */ /* 0x000fe400078608ff */
[----:B------:R-:W-:Y:S01]  /*20f0*/  LEA.HI.X.SX32 R49, R8, R65, 0x1, P4 ;  /* 0x0000004108317211 */ /* 0x000fe200020f0eff */
[----:B------:R-:W-:Y:S01]  /*2100*/  IMAD.MOV.U32 R8, RZ, RZ, -0x800000 ;  /* 0xff800000ff087424 */ /* 0x000fe200078e00ff */
[----:B------:R-:W-:-:S02]  /*2110*/  LEA R54, P4, R2, R63, 0x1 ;  /* 0x0000003f02367211 */ /* 0x000fc400078808ff */
[-C--:B------:R-:W-:Y:S01]  /*2120*/  LEA.HI.X.SX32 R51, R0, R65.reuse, 0x1, P2 ;  /* 0x0000004100337211 */ /* 0x080fe200010f0eff */
[----:B------:R-:W-:Y:S01]  /*2130*/  IMAD R0, R57, 0x4, R6 ;  /* 0x0000000439007824 */ /* 0x000fe200078e0206 */
[----:B------:R-:W-:Y:S01]  /*2140*/  LEA.HI.X.SX32 R53, R9, R65, 0x1, P3 ;  /* 0x0000004109357211 */ /* 0x000fe200018f0eff */
[----:B------:R-:W-:Y:S01]  /*2150*/  IMAD.MOV.U32 R9, RZ, RZ, -0x800000 ;  /* 0xff800000ff097424 */ /* 0x000fe200078e00ff */
[----:B------:R-:W-:Y:S02]  /*2160*/  LEA R58, P3, R4, R63, 0x1 ;  /* 0x0000003f043a7211 */ /* 0x000fe400078608ff */
[----:B------:R-:W-:Y:S01]  /*2170*/  LEA.HI.X.SX32 R55, R2, R65, 0x1, P4 ;  /* 0x0000004102377211 */ /* 0x000fe200020f0eff */
[----:B------:R-:W-:Y:S01]  /*2180*/  IMAD R2, R5, 0xe, RZ ;  /* 0x0000000e05027824 */ /* 0x000fe200078e02ff */
[-C--:B------:R-:W-:Y:S02]  /*2190*/  LEA R60, P4, R6, R63.reuse, 0x1 ;  /* 0x0000003f063c7211 */ /* 0x080fe400078808ff */
[----:B------:R-:W-:-:S02]  /*21a0*/  LEA R62, P5, R0, R63, 0x1 ;  /* 0x0000003f003e7211 */ /* 0x000fc400078a08ff */
[-C--:B------:R-:W-:Y:S01]  /*21b0*/  LEA.HI.X.SX32 R59, R4, R65.reuse, 0x1, P3 ;  /* 0x00000041043b7211 */ /* 0x080fe200018f0eff */
[C---:B------:R-:W-:Y:S01]  /*21c0*/  IMAD R4, R5.reuse, 0x38, RZ ;  /* 0x0000003805047824 */ /* 0x040fe200078e02ff */
[-C--:B------:R-:W-:Y:S02]  /*21d0*/  LEA RZ, P3, R5, R12.reuse, 0x5 ;  /* 0x0000000c05ff7211 */ /* 0x080fe400078628ff */
[----:B------:R-:W-:Y:S01]  /*21e0*/  LEA.HI.X.SX32 R61, R6, R65, 0x1, P4 ;  /* 0x00000041063d7211 */ /* 0x000fe200020f0eff */
[----:B------:R-:W-:Y:S01]  /*21f0*/  IMAD.MOV.U32 R6, RZ, RZ, RZ ;  /* 0x000000ffff067224 */ /* 0x000fe200078e00ff */
[----:B------:R-:W-:Y:S02]  /*2200*/  LEA R56, P2, R3, R63, 0x1 ;  /* 0x0000003f03387211 */ /* 0x000fe400078408ff */
[CC--:B------:R-:W-:Y:S02]  /*2210*/  LEA RZ, P4, R5.reuse, R12.reuse, 0x3 ;  /* 0x0000000c05ff7211 */ /* 0x0c0fe400078818ff */
[----:B------:R-:W-:Y:S01]  /*2220*/  LEA.HI.X.SX32 R63, R0, R65, 0x1, P5 ;  /* 0x00000041003f7211 */ /* 0x000fe200028f0eff */
[----:B------:R-:W-:Y:S01]  /*2230*/  IMAD R0, R5, 0x36, RZ ;  /* 0x0000003605007824 */ /* 0x000fe200078e02ff */
[----:B------:R-:W-:-:S02]  /*2240*/  IADD3 R96, P5, PT, R67, R12, RZ ;  /* 0x0000000c43607210 */ /* 0x000fc40007fbe0ff */
[-C--:B------:R-:W-:Y:S02]  /*2250*/  LEA.HI.X.SX32 R73, R73, R13.reuse, 0x1, P3 ;  /* 0x0000000d49497211 */ /* 0x080fe400018f0eff */
[-C--:B------:R-:W-:Y:S02]  /*2260*/  LEA.HI.X.SX32 R67, R67, R13.reuse, 0x1, P6 ;  /* 0x0000000d43437211 */ /* 0x080fe400030f0eff */
[-C--:B------:R-:W-:Y:S02]  /*2270*/  IADD3 R226, P3, PT, R153, R12.reuse, RZ ;  /* 0x0000000c99e27210 */ /* 0x080fe40007f7e0ff */
[-C--:B------:R-:W-:Y:S02]  /*2280*/  IADD3 R206, P6, PT, R207, R12.reuse, RZ ;  /* 0x0000000ccfce7210 */ /* 0x080fe40007fde0ff */
[----:B------:R-:W-:Y:S02]  /*2290*/  LEA.HI.X.SX32 R69, R69, R13, 0x1, P4 ;  /* 0x0000000d45457211 */ /* 0x000fe400020f0eff */
[----:B------:R-:W-:Y:S01]  /*22a0*/  LEA.HI.X.SX32 R57, R3, R65, 0x1, P2 ;  /* 0x0000004103397211 */ /* 0x000fe200010f0eff */
[----:B------:R-:W-:Y:S01]  /*22b0*/  IMAD R65, R5, 0x1a, RZ ;  /* 0x0000001a05417824 */ /* 0x000fe200078e02ff */
[-C--:B------:R-:W-:Y:S01]  /*22c0*/  IADD3 R222, P4, PT, R203, R12.reuse, RZ ;  /* 0x0000000ccbde7210 */ /* 0x080fe20007f9e0ff */
[C---:B------:R-:W-:Y:S01]  /*22d0*/  IMAD R3, R5.reuse, 0x1c, RZ ;  /* 0x0000001c05037824 */ /* 0x040fe200078e02ff */
[----:B------:R-:W-:-:S02]  /*22e0*/  LEA RZ, P2, R5, R12, 0x4 ;  /* 0x0000000c05ff7211 */ /* 0x000fc400078420ff */
[-C--:B------:R-:W-:Y:S02]  /*22f0*/  LEA.HI.X.SX32 R97, R5, R13.reuse, 0x1, P5 ;  /* 0x0000000d05617211 */ /* 0x080fe400028f0eff */
[-C--:B------:R-:W-:Y:S02]  /*2300*/  LEA.HI.X.SX32 R227, R155, R13.reuse, 0x1, P3 ;  /* 0x0000000d9be37211 */ /* 0x080fe400018f0eff */
[-C--:B------:R-:W-:Y:S01]  /*2310*/  LEA RZ, P5, R5, R12.reuse, 0x6 ;  /* 0x0000000c05ff7211 */ /* 0x080fe200078a30ff */
[----:B------:R1:W-:Y:S01]  /*2320*/  STL.64 [R1+0x200], R96 ;  /* 0x0002006001007387 */ /* 0x0003e20000100a00 */
[-C--:B------:R-:W-:Y:S02]  /*2330*/  LEA.HI.X.SX32 R207, R157, R13.reuse, 0x1, P6 ;  /* 0x0000000d9dcf7211 */ /* 0x080fe400030f0eff */
[-C--:B------:R-:W-:Y:S02]  /*2340*/  IADD3 R202, P3, PT, R147, R12.reuse, RZ ;  /* 0x0000000c93ca7210 */ /* 0x080fe40007f7e0ff */
[----:B------:R-:W-:Y:S01]  /*2350*/  IADD3 R210, P6, PT, R156, R12, RZ ;  /* 0x0000000c9cd27210 */ /* 0x000fe20007fde0ff */
[----:B------:R2:W-:Y:S01]  /*2360*/  STL.64 [R1+0x128], R206 ;  /* 0x000128ce01007387 */ /* 0x0005e20000100a00 */
[----:B------:R-:W-:-:S02]  /*2370*/  LEA.HI.X.SX32 R223, R153, R13, 0x1, P4 ;  /* 0x0000000d99df7211 */ /* 0x000fc400020f0eff */
[-C--:B------:R-:W-:Y:S01]  /*2380*/  LEA.HI.X.SX32 R71, R71, R13.reuse, 0x1, P2 ;  /* 0x0000000d47477211 */ /* 0x080fe200010f0eff */
[----:B------:R-:W-:Y:S01]  /*2390*/  STL.64 [R1+0x1a0], R226 ;  /* 0x0001a0e201007387 */ /* 0x000fe20000100a00 */
[-C--:B------:R-:W-:Y:S02]  /*23a0*/  IADD3 R156, P4, PT, R145, R12.reuse, RZ ;  /* 0x0000000c919c7210 */ /* 0x080fe40007f9e0ff */
[----:B-1----:R-:W-:Y:S02]  /*23b0*/  CS2R R96, SRZ ;  /* 0x0000000000607805 */ /* 0x002fe4000001ff00 */
[----:B------:R-:W-:Y:S01]  /*23c0*/  IADD3 R218, P2, PT, R199, R12, RZ ;  /* 0x0000000cc7da7210 */ /* 0x000fe20007f5e0ff */
[----:B------:R-:W-:Y:S01]  /*23d0*/  STL.64 [R1+0x120], R222 ;  /* 0x000120de01007387 */ /* 0x000fe20000100a00 */
[-C--:B------:R-:W-:Y:S02]  /*23e0*/  LEA.HI.X.SX32 R75, R75, R13.reuse, 0x1, P5 ;  /* 0x0000000d4b4b7211 */ /* 0x080fe400028f0eff */
[----:B------:R-:W-:-:S02]  /*23f0*/  LEA.HI.X.SX32 R203, R148, R13, 0x1, P3 ;  /* 0x0000000d94cb7211 */ /* 0x000fc400018f0eff */
[-C--:B------:R-:W-:Y:S02]  /*2400*/  IADD3 R214, P5, PT, R159, R12.reuse, RZ ;  /* 0x0000000c9fd67210 */ /* 0x080fe40007fbe0ff */
[-C--:B------:R-:W-:Y:S01]  /*2410*/  LEA.HI.X.SX32 R157, R147, R13.reuse, 0x1, P4 ;  /* 0x0000000d939d7211 */ /* 0x080fe200020f0eff */
[----:B------:R1:W-:Y:S01]  /*2420*/  STL.64 [R1+0x1d8], R202 ;  /* 0x0001d8ca01007387 */ /* 0x0003e20000100a00 */
[-C--:B------:R-:W-:Y:S02]  /*2430*/  LEA.HI.X.SX32 R219, R151, R13.reuse, 0x1, P2 ;  /* 0x0000000d97db7211 */ /* 0x080fe400010f0eff */
[----:B------:R-:W-:Y:S02]  /*2440*/  IADD3 R148, P4, PT, R139, R12, RZ ;  /* 0x0000000c8b947210 */ /* 0x000fe40007f9e0ff */
[-C--:B------:R-:W-:Y:S01]  /*2450*/  LEA.HI.X.SX32 R215, R145, R13.reuse, 0x1, P5 ;  /* 0x0000000d91d77211 */ /* 0x080fe200028f0eff */
[----:B------:R-:W-:Y:S01]  /*2460*/  STL.64 [R1+0x118], R218 ;  /* 0x000118da01007387 */ /* 0x000fe20000100a00 */
[----:B------:R-:W-:-:S02]  /*2470*/  LEA.HI.X.SX32 R211, R142, R13, 0x1, P6 ;  /* 0x0000000d8ed37211 */ /* 0x000fc400030f0eff */
[-C--:B--2---:R-:W-:Y:S01]  /*2480*/  IADD3 R206, P2, PT, R150, R12.reuse, RZ ;  /* 0x0000000c96ce7210 */ /* 0x084fe20007f5e0ff */
[----:B------:R2:W-:Y:S01]  /*2490*/  STL.64 [R1+0x198], R156 ;  /* 0x0001989c01007387 */ /* 0x0005e20000100a00 */
[-C--:B------:R-:W-:Y:S02]  /*24a0*/  IADD3 R150, P6, PT, R143, R12.reuse, RZ ;  /* 0x0000000c8f967210 */ /* 0x080fe40007fde0ff */
[----:B-1----:R-:W-:Y:S01]  /*24b0*/  IADD3 R202, P3, PT, R149, R12, RZ ;  /* 0x0000000c95ca7210 */ /* 0x002fe20007f7e0ff */
[----:B------:R-:W-:Y:S01]  /*24c0*/  STL.64 [R1+0x110], R214 ;  /* 0x000110d601007387 */ /* 0x000fe20000100a00 */
[-C--:B------:R-:W-:Y:S02]  /*24d0*/  LEA.HI.X.SX32 R149, R141, R13.reuse, 0x1, P4 ;  /* 0x0000000d8d957211 */ /* 0x080fe400020f0eff */
[-C--:B------:R-:W-:Y:S01]  /*24e0*/  LEA.HI.X.SX32 R207, R139, R13.reuse, 0x1, P2 ;  /* 0x0000000d8bcf7211 */ /* 0x080fe200010f0eff */
[----:B------:R-:W-:Y:S01]  /*24f0*/  STL.64 [R1+0x108], R210 ;  /* 0x000108d201007387 */ /* 0x000fe20000100a00 */
[----:B------:R-:W-:-:S02]  /*2500*/  LEA.HI.X.SX32 R203, R137, R13, 0x1, P3 ;  /* 0x0000000d89cb7211 */ /* 0x000fc400018f0eff */
[-C--:B------:R-:W-:Y:S01]  /*2510*/  IADD3 R142, P3, PT, R130, R12.reuse, RZ ;  /* 0x0000000c828e7210 */ /* 0x080fe20007f7e0ff */
[----:B------:R1:W-:Y:S01]  /*2520*/  STL.64 [R1+0x190], R148 ;  /* 0x0001909401007387 */ /* 0x0003e20000100a00 */
[-C--:B--2---:R-:W-:Y:S02]  /*2530*/  IADD3 R156, P5, PT, R144, R12.reuse, RZ ;  /* 0x0000000c909c7210 */ /* 0x084fe40007fbe0ff */
[----:B------:R-:W-:Y:S01]  /*2540*/  IADD3 R144, P4, PT, R133, R12, RZ ;  /* 0x0000000c85907210 */ /* 0x000fe20007f9e0ff */
[----:B------:R-:W-:Y:S01]  /*2550*/  STL.64 [R1+0x100], R206 ;  /* 0x000100ce01007387 */ /* 0x000fe20000100a00 */
[-C--:B------:R-:W-:Y:S02]  /*2560*/  LEA.HI.X.SX32 R143, R132, R13.reuse, 0x1, P3 ;  /* 0x0000000d848f7211 */ /* 0x080fe400018f0eff */
[-C--:B------:R-:W-:Y:S02]  /*2570*/  LEA.HI.X.SX32 R145, R135, R13.reuse, 0x1, P4 ;  /* 0x0000000d87917211 */ /* 0x080fe400020f0eff */
[----:B------:R-:W-:-:S02]  /*2580*/  LEA.HI.X.SX32 R151, R127, R13, 0x1, P6 ;  /* 0x0000000d7f977211 */ /* 0x000fc400030f0eff */
[-C--:B------:R-:W-:Y:S01]  /*2590*/  LEA.HI.X.SX32 R157, R130, R13.reuse, 0x1, P5 ;  /* 0x0000000d829d7211 */ /* 0x080fe200028f0eff */
[----:B------:R2:W-:Y:S01]  /*25a0*/  STL.64 [R1+0x1f0], R144 ;  /* 0x0001f09001007387 */ /* 0x0005e20000100a00 */
[-C--:B-1----:R-:W-:Y:S02]  /*25b0*/  IADD3 R148, P2, PT, R132, R12.reuse, RZ ;  /* 0x0000000c84947210 */ /* 0x082fe40007f5e0ff */
[----:B------:R-:W-:Y:S01]  /*25c0*/  MOV R5, RZ ;  /* 0x000000ff00057202 */ /* 0x000fe20000000f00 */
[----:B------:R-:W-:Y:S01]  /*25d0*/  STL.64 [R1+0xf8], R202 ;  /* 0x0000f8ca01007387 */ /* 0x000fe20000100a00 */
[-C--:B------:R-:W-:Y:S02]  /*25e0*/  LEA.HI.X.SX32 R149, R133, R13.reuse, 0x1, P2 ;  /* 0x0000000d85957211 */ /* 0x080fe400010f0eff */
[----:B------:R-:W-:Y:S02]  /*25f0*/  IADD3 R134, P2, PT, R134, R12, RZ ;  /* 0x0000000c86867210 */ /* 0x000fe40007f5e0ff */
[----:B------:R-:W-:Y:S01]  /*2600*/  MOV R10, 0xff800000 ;  /* 0xff800000000a7802 */ /* 0x000fe20000000f00 */
[----:B------:R1:W-:Y:S01]  /*2610*/  STL.64 [R1+0x1d0], R148 ;  /* 0x0001d09401007387 */ /* 0x0003e20000100a00 */
[----:B------:R-:W-:-:S02]  /*2620*/  LEA.HI.X.SX32 R135, R122, R13, 0x1, P2 ;  /* 0x0000000d7a877211 */ /* 0x000fc400010f0eff */
[-C--:B--2---:R-:W-:Y:S01]  /*2630*/  IADD3 R144, P4, PT, R136, R12.reuse, RZ ;  /* 0x0000000c88907210 */ /* 0x084fe20007f9e0ff */
[----:B------:R2:W-:Y:S01]  /*2640*/  STL.64 [R1+0x188], R142 ;  /* 0x0001888e01007387 */ /* 0x0005e20000100a00 */
[-C--:B------:R-:W-:Y:S02]  /*2650*/  IADD3 R136, P6, PT, R128, R12.reuse, RZ ;  /* 0x0000000c80887210 */ /* 0x080fe40007fde0ff */
[CC--:B------:R-:W-:Y:S01]  /*2660*/  LEA.HI.X.SX32 R145, R124.reuse, R13.reuse, 0x1, P4 ;  /* 0x0000000d7c917211 */ /* 0x0c0fe200020f0eff */
[----:B------:R-:W-:Y:S01]  /*2670*/  STL.64 [R1+0xf0], R156 ;  /* 0x0000f09c01007387 */ /* 0x000fe20000100a00 */
[-C--:B------:R-:W-:Y:S02]  /*2680*/  LEA.HI.X.SX32 R137, R113, R13.reuse, 0x1, P6 ;  /* 0x0000000d71897211 */ /* 0x080fe400030f0eff */
[----:B-1----:R-:W-:Y:S01]  /*2690*/  IADD3 R148, P3, PT, R124, R12, RZ ;  /* 0x0000000c7c947210 */ /* 0x002fe20007f7e0ff */
[----:B------:R-:W-:Y:S03]  /*26a0*/  STL.64 [R1+0xe8], R150 ;  /* 0x0000e89601007387 */ /* 0x000fe60000100a00 */
[----:B------:R-:W-:-:S02]  /*26b0*/  LEA.HI.X.SX32 R149, R126, R13, 0x1, P3 ;  /* 0x0000000d7e957211 */ /* 0x000fc400018f0eff */
[-C--:B------:R-:W-:Y:S02]  /*26c0*/  IADD3 R128, P3, PT, R118, R12.reuse, RZ ;  /* 0x0000000c76807210 */ /* 0x080fe40007f7e0ff */
[-C--:B--2---:R-:W-:Y:S01]  /*26d0*/  IADD3 R142, P5, PT, R129, R12.reuse, RZ ;  /* 0x0000000c818e7210 */ /* 0x084fe20007fbe0ff */
[----:B------:R-:W-:Y:S01]  /*26e0*/  STL.64 [R1+0x180], R148 ;  /* 0x0001809401007387 */ /* 0x000fe20000100a00 */
[-C--:B------:R-:W-:Y:S02]  /*26f0*/  LEA.HI.X.SX32 R129, R119, R13.reuse, 0x1, P3 ;  /* 0x0000000d77817211 */ /* 0x080fe400018f0eff */
[CC--:B------:R-:W-:Y:S01]  /*2700*/  IADD3 R126, P4, PT, R116.reuse, R12.reuse, RZ ;  /* 0x0000000c747e7210 */ /* 0x0c0fe20007f9e0ff */
[----:B------:R1:W-:Y:S01]  /*2710*/  STL.64 [R1+0xd8], R134 ;  /* 0x0000d88601007387 */ /* 0x0003e20000100a00 */
[-C--:B------:R-:W-:Y:S02]  /*2720*/  LEA.HI.X.SX32 R143, R116, R13.reuse, 0x1, P5 ;  /* 0x0000000d748f7211 */ /* 0x080fe400028f0eff */
[----:B------:R-:W-:Y:S01]  /*2730*/  LEA.HI.X.SX32 R127, R118, R13, 0x1, P4 ;  /* 0x0000000d767f7211 */ /* 0x000fe200020f0eff */
[----:B------:R-:W-:Y:S01]  /*2740*/  STL.64 [R1+0xe0], R144 ;  /* 0x0000e09001007387 */ /* 0x000fe20000100a00 */
[----:B------:R-:W-:-:S02]  /*2750*/  IADD3 R132, P3, PT, R120, R12, RZ ;  /* 0x0000000c78847210 */ /* 0x000fc40007f7e0ff */
[-C--:B------:R-:W-:Y:S01]  /*2760*/  IADD3 R120, P6, PT, R114, R12.reuse, RZ ;  /* 0x0000000c72787210 */ /* 0x080fe20007fde0ff */
[----:B------:R2:W-:Y:S01]  /*2770*/  STL.64 [R1+0x1c8], R128 ;  /* 0x0001c88001007387 */ /* 0x0005e20000100a00 */
[-C--:B------:R-:W-:Y:S02]  /*2780*/  LEA.HI.X.SX32 R133, R94, R13.reuse, 0x1, P3 ;  /* 0x0000000d5e857211 */ /* 0x080fe400018f0eff */
[-C--:B------:R-:W-:Y:S01]  /*2790*/  IADD3 R118, P3, PT, R86, R12.reuse, RZ ;  /* 0x0000000c56767210 */ /* 0x080fe20007f7e0ff */
[----:B------:R3:W-:Y:S01]  /*27a0*/  STL.64 [R1+0x178], R126 ;  /* 0x0001787e01007387 */ /* 0x0007e20000100a00 */
[----:B-1----:R-:W-:Y:S02]  /*27b0*/  IADD3 R134, P2, PT, R121, R12, RZ ;  /* 0x0000000c79867210 */ /* 0x002fe40007f5e0ff */
[-C--:B------:R-:W-:Y:S01]  /*27c0*/  LEA.HI.X.SX32 R119, R87, R13.reuse, 0x1, P3 ;  /* 0x0000000d57777211 */ /* 0x080fe200018f0eff */
[----:B------:R-:W-:Y:S01]  /*27d0*/  STL.64 [R1+0xd0], R142 ;  /* 0x0000d08e01007387 */ /* 0x000fe20000100a00 */
[----:B------:R-:W-:-:S02]  /*27e0*/  LEA.HI.X.SX32 R135, R102, R13, 0x1, P2 ;  /* 0x0000000d66877211 */ /* 0x000fc400010f0eff */
[-C--:B------:R-:W-:Y:S02]  /*27f0*/  IADD3 R114, P2, PT, R87, R12.reuse, RZ ;  /* 0x0000000c57727210 */ /* 0x080fe40007f5e0ff */
[-C--:B--2---:R-:W-:Y:S02]  /*2800*/  IADD3 R128, P4, PT, R102, R12.reuse, RZ ;  /* 0x0000000c66807210 */ /* 0x084fe40007f9e0ff */
[-C--:B------:R-:W-:Y:S02]  /*2810*/  IADD3 R88, P3, PT, R88, R12.reuse, RZ ;  /* 0x0000000c58587210 */ /* 0x080fe40007f7e0ff */
[-C--:B------:R-:W-:Y:S02]  /*2820*/  LEA.HI.X.SX32 R129, R112, R13.reuse, 0x1, P4 ;  /* 0x0000000d70817211 */ /* 0x080fe400020f0eff */
[----:B---3--:R-:W-:Y:S02]  /*2830*/  IADD3 R126, P5, PT, R115, R12, RZ ;  /* 0x0000000c737e7210 */ /* 0x008fe40007fbe0ff */
[-C--:B------:R-:W-:Y:S01]  /*2840*/  LEA.HI.X.SX32 R115, R90, R13.reuse, 0x1, P2 ;  /* 0x0000000d5a737211 */ /* 0x080fe200010f0eff */
[----:B------:R1:W-:Y:S01]  /*2850*/  STL.64 [R1+0x170], R128 ;  /* 0x0001708001007387 */ /* 0x0003e20000100a00 */
[----:B------:R-:W-:-:S02]  /*2860*/  LEA.HI.X.SX32 R121, R81, R13, 0x1, P6 ;  /* 0x0000000d51797211 */ /* 0x000fc400030f0eff */
[----:B------:R-:W-:Y:S01]  /*2870*/  LEA.HI.X.SX32 R127, R83, R13, 0x1, P5 ;  /* 0x0000000d537f7211 */ /* 0x000fe200028f0eff */
[----:B------:R2:W-:Y:S04]  /*2880*/  STL.64 [R1+0xc8], R136 ;  /* 0x0000c88801007387 */ /* 0x0005e80000100a00 */
[----:B------:R3:W-:Y:S01]  /*2890*/  STL.64 [R1+0xc0], R134 ;  /* 0x0000c08601007387 */ /* 0x0007e20000100a00 */
[----:B-1----:R-:W-:-:S03]  /*28a0*/  IADD3 R128, P4, PT, R90, R12, RZ ;  /* 0x0000000c5a807210 */ /* 0x002fc60007f9e0ff */
[----:B------:R1:W-:Y:S01]  /*28b0*/  STL.64 [R1+0xb8], R132 ;  /* 0x0000b88401007387 */ /* 0x0003e20000100a00 */
[----:B------:R-:W-:-:S03]  /*28c0*/  LEA.HI.X.SX32 R129, R92, R13, 0x1, P4 ;  /* 0x0000000d5c817211 */ /* 0x000fc600020f0eff */
[----:B------:R4:W-:Y:S01]  /*28d0*/  STL.64 [R1+0x1e8], R114 ;  /* 0x0001e87201007387 */ /* 0x0009e20000100a00 */
[-C--:B------:R-:W-:Y:S02]  /*28e0*/  IADD3 R112, P4, PT, R83, R12.reuse, RZ ;  /* 0x0000000c53707210 */ /* 0x080fe40007f9e0ff */
[----:B--2---:R-:W-:Y:S02]  /*28f0*/  CS2R R136, SRZ ;  /* 0x0000000000887805 */ /* 0x004fe4000001ff00 */
[----:B---3--:R-:W-:Y:S01]  /*2900*/  CS2R R134, SRZ ;  /* 0x0000000000867805 */ /* 0x008fe2000001ff00 */
[----:B------:R2:W-:Y:S01]  /*2910*/  STL.64 [R1+0x1f8], R128 ;  /* 0x0001f88001007387 */ /* 0x0005e20000100a00 */
[----:B------:R-:W-:Y:S02]  /*2920*/  LEA.HI.X.SX32 R113, R86, R13, 0x1, P4 ;  /* 0x0000000d56717211 */ /* 0x000fe400020f0eff */
[----:B------:R-:W-:Y:S01]  /*2930*/  IADD3 R86, P6, PT, R82, R12, RZ ;  /* 0x0000000c52567210 */ /* 0x000fe20007fde0ff */
[----:B------:R3:W-:Y:S01]  /*2940*/  STL.64 [R1+0x1c0], R118 ;  /* 0x0001c07601007387 */ /* 0x0007e20000100a00 */
[----:B-1----:R-:W-:-:S02]  /*2950*/  CS2R R132, SRZ ;  /* 0x0000000000847805 */ /* 0x002fc4000001ff00 */
[-C--:B------:R-:W-:Y:S01]  /*2960*/  LEA.HI.X.SX32 R87, R95, R13.reuse, 0x1, P6 ;  /* 0x0000000d5f577211 */ /* 0x080fe200030f0eff */
[----:B------:R1:W-:Y:S01]  /*2970*/  STL.64 [R1+0x168], R112 ;  /* 0x0001687001007387 */ /* 0x0003e20000100a00 */
[-C--:B----4-:R-:W-:Y:S02]  /*2980*/  IADD3 R114, P2, PT, R89, R12.reuse, RZ ;  /* 0x0000000c59727210 */ /* 0x090fe40007f5e0ff */
[-C--:B------:R-:W-:Y:S01]  /*2990*/  LEA.HI.X.SX32 R89, R74, R13.reuse, 0x1, P3 ;  /* 0x0000000d4a597211 */ /* 0x080fe200018f0eff */
[----:B------:R4:W-:Y:S01]  /*29a0*/  STL.64 [R1+0xb0], R126 ;  /* 0x0000b07e01007387 */ /* 0x0009e20000100a00 */
[CC--:B------:R-:W-:Y:S02]  /*29b0*/  LEA.HI.X.SX32 R115, R76.reuse, R13.reuse, 0x1, P2 ;  /* 0x0000000d4c737211 */ /* 0x0c0fe400010f0eff */
[----:B--2---:R-:W-:Y:S02]  /*29c0*/  CS2R R128, SRZ ;  /* 0x0000000000807805 */ /* 0x004fe4000001ff00 */
[----:B---3--:R-:W-:Y:S01]  /*29d0*/  IADD3 R118, P4, PT, R76, R12, RZ ;  /* 0x0000000c4c767210 */ /* 0x008fe20007f9e0ff */
[----:B------:R-:W-:Y:S03]  /*29e0*/  STL.64 [R1+0xa8], R120 ;  /* 0x0000a87801007387 */ /* 0x000fe60000100a00 */
[----:B------:R-:W-:-:S02]  /*29f0*/  LEA.HI.X.SX32 R119, R80, R13, 0x1, P4 ;  /* 0x0000000d50777211 */ /* 0x000fc400020f0eff */
[-C--:B------:R-:W-:Y:S02]  /*2a00*/  IADD3 R80, P2, PT, R11, R12.reuse, RZ ;  /* 0x0000000c0b507210 */ /* 0x080fe40007f5e0ff */
[CC--:B------:R-:W-:Y:S01]  /*2a10*/  IADD3 R82, P4, PT, R65.reuse, R12.reuse, RZ ;  /* 0x0000000c41527210 */ /* 0x0c0fe20007f9e0ff */
[----:B------:R-:W-:Y:S01]  /*2a20*/  STL.64 [R1+0x160], R118 ;  /* 0x0001607601007387 */ /* 0x000fe20000100a00 */
[----:B-1----:R-:W-:Y:S02]  /*2a30*/  IADD3 R112, P5, PT, R84, R12, RZ ;  /* 0x0000000c54707210 */ /* 0x002fe40007fbe0ff */
[----:B----4-:R-:W-:Y:S02]  /*2a40*/  CS2R R126, SRZ ;  /* 0x00000000007e7805 */ /* 0x010fe4000001ff00 */
[-C--:B------:R-:W-:Y:S01]  /*2a50*/  LEA.HI.X.SX32 R81, R65, R13.reuse, 0x1, P2 ;  /* 0x0000000d41517211 */ /* 0x080fe200010f0eff */
[----:B------:R1:W-:Y:S01]  /*2a60*/  STL.64 [R1+0x98], R88 ;  /* 0x0000985801007387 */ /* 0x0003e20000100a00 */
[----:B------:R-:W-:-:S02]  /*2a70*/  LEA.HI.X.SX32 R83, R85, R13, 0x1, P4 ;  /* 0x0000000d55537211 */ /* 0x000fc400020f0eff */
[-C--:B------:R-:W-:Y:S01]  /*2a80*/  IADD3 R84, P2, PT, R0, R12.reuse, RZ ;  /* 0x0000000c00547210 */ /* 0x080fe20007f5e0ff */
[----:B------:R-:W-:Y:S01]  /*2a90*/  STL.64 [R1+0xa0], R114 ;  /* 0x0000a07201007387 */ /* 0x000fe20000100a00 */
[-C--:B------:R-:W-:Y:S02]  /*2aa0*/  IADD3 R76, P4, PT, R77, R12.reuse, RZ ;  /* 0x0000000c4d4c7210 */ /* 0x080fe40007f9e0ff */
[-C--:B------:R-:W-:Y:S01]  /*2ab0*/  LEA.HI.X.SX32 R113, R11, R13.reuse, 0x1, P5 ;  /* 0x0000000d0b717211 */ /* 0x080fe200028f0eff */
[----:B------:R2:W-:Y:S01]  /*2ac0*/  STL.64 [R1+0x1b8], R82 ;  /* 0x0001b85201007387 */ /* 0x0005e20000100a00 */
[-C--:B------:R-:W-:Y:S02]  /*2ad0*/  LEA.HI.X.SX32 R85, R103, R13.reuse, 0x1, P2 ;  /* 0x0000000d67557211 */ /* 0x080fe400010f0eff */
[----:B------:R-:W-:Y:S02]  /*2ae0*/  CS2R R102, SRZ ;  /* 0x0000000000667805 */ /* 0x000fe4000001ff00 */
[----:B------:R-:W-:Y:S01]  /*2af0*/  LEA.HI.X.SX32 R77, R117, R13, 0x1, P4 ;  /* 0x0000000d754d7211 */ /* 0x000fe200020f0eff */
[----:B------:R3:W-:Y:S01]  /*2b00*/  STL.64 [R1+0x158], R80 ;  /* 0x0001585001007387 */ /* 0x0007e20000100a00 */
[----:B-1----:R-:W-:-:S03]  /*2b10*/  IADD3 R88, P3, PT, R72, R12, RZ ;  /* 0x0000000c48587210 */ /* 0x002fc60007f7e0ff */
[----:B------:R-:W-:Y:S01]  /*2b20*/  STL.64 [R1+0x90], R112 ;  /* 0x0000907001007387 */ /* 0x000fe20000100a00 */
[----:B------:R-:W-:-:S03]  /*2b30*/  LEA.HI.X.SX32 R89, R0, R13, 0x1, P3 ;  /* 0x0000000d00597211 */ /* 0x000fc600018f0eff */
[----:B------:R1:W-:Y:S01]  /*2b40*/  STL.64 [R1+0x88], R86 ;  /* 0x0000885601007387 */ /* 0x0003e20000100a00 */
[----:B--2---:R-:W-:-:S03]  /*2b50*/  IADD3 R82, P5, PT, R91, R12, RZ ;  /* 0x0000000c5b527210 */ /* 0x004fc60007fbe0ff */
[----:B------:R2:W-:Y:S01]  /*2b60*/  STL.64 [R1+0x150], R84 ;  /* 0x0001505401007387 */ /* 0x0005e20000100a00 */
[-C--:B---3--:R-:W-:Y:S02]  /*2b70*/  IADD3 R80, P6, PT, R93, R12.reuse, RZ ;  /* 0x0000000c5d507210 */ /* 0x088fe40007fde0ff */
[-C--:B------:R-:W-:Y:S01]  /*2b80*/  LEA.HI.X.SX32 R83, R4, R13.reuse, 0x1, P5 ;  /* 0x0000000d04537211 */ /* 0x080fe200028f0eff */
[----:B------:R3:W-:Y:S01]  /*2b90*/  STL.64 [R1+0x78], R76 ;  /* 0x0000784c01007387 */ /* 0x0007e20000100a00 */
[-C--:B------:R-:W-:Y:S02]  /*2ba0*/  LEA.HI.X.SX32 R81, R146, R13.reuse, 0x1, P6 ;  /* 0x0000000d92517211 */ /* 0x080fe400030f0eff */
[-C--:B-1----:R-:W-:Y:S01]  /*2bb0*/  IADD3 R86, P2, PT, R2, R12.reuse, RZ ;  /* 0x0000000c02567210 */ /* 0x082fe20007f5e0ff */
[----:B------:R-:W-:Y:S01]  /*2bc0*/  STL.64 [R1+0x80], R88 ;  /* 0x0000805801007387 */ /* 0x000fe20000100a00 */
[----:B--2---:R-:W-:Y:S02]  /*2bd0*/  IADD3 R84, P3, PT, R3, R12, RZ ;  /* 0x0000000c03547210 */ /* 0x004fe40007f7e0ff */
[----:B------:R-:W-:-:S02]  /*2be0*/  LEA.HI.X.SX32 R87, R125, R13, 0x1, P2 ;  /* 0x0000000d7d577211 */ /* 0x000fc400010f0eff */
[----:B------:R-:W-:Y:S02]  /*2bf0*/  CS2R R124, SRZ ;  /* 0x00000000007c7805 */ /* 0x000fe4000001ff00 */
[----:B---3--:R-:W-:Y:S02]  /*2c00*/  IADD3 R76, P4, PT, R4, R12, RZ ;  /* 0x0000000c044c7210 */ /* 0x008fe40007f9e0ff */
[-C--:B------:R-:W-:Y:S01]  /*2c10*/  LEA.HI.X.SX32 R85, R2, R13.reuse, 0x1, P3 ;  /* 0x0000000d02557211 */ /* 0x080fe200018f0eff */
[----:B------:R1:W-:Y:S01]  /*2c20*/  STL.64 [R1+0x1e0], R86 ;  /* 0x0001e05601007387 */ /* 0x0003e20000100a00 */
[----:B------:R-:W-:-:S03]  /*2c30*/  LEA.HI.X.SX32 R77, R3, R13, 0x1, P4 ;  /* 0x0000000d034d7211 */ /* 0x000fc600020f0eff */
[----:B------:R2:W-:Y:S04]  /*2c40*/  STL.64 [R1+0x1b0], R84 ;  /* 0x0001b05401007387 */ /* 0x0005e80000100a00 */
[----:B------:R3:W-:Y:S01]  /*2c50*/  STL.64 [R1+0x148], R76 ;  /* 0x0001484c01007387 */ /* 0x0007e20000100a00 */
[----:B-1----:R-:W-:-:S03]  /*2c60*/  IADD3 R86, P2, PT, R123, R12, RZ ;  /* 0x0000000c7b567210 */ /* 0x002fc60007f5e0ff */
[----:B------:R1:W-:Y:S01]  /*2c70*/  STL.64 [R1+0x70], R82 ;  /* 0x0000705201007387 */ /* 0x0003e20000100a00 */
[----:B--2---:R-:W-:-:S03]  /*2c80*/  IADD3 R84, P3, PT, R131, R12, RZ ;  /* 0x0000000c83547210 */ /* 0x004fc60007f7e0ff */
[----:B------:R2:W-:Y:S01]  /*2c90*/  STL.64 [R1+0x68], R80 ;  /* 0x0000685001007387 */ /* 0x0005e20000100a00 */
[CC--:B------:R-:W-:Y:S02]  /*2ca0*/  LEA.HI.X.SX32 R87, R64.reuse, R13.reuse, 0x1, P2 ;  /* 0x0000000d40577211 */ /* 0x0c0fe400010f0eff */
[----:B------:R-:W-:Y:S02]  /*2cb0*/  CS2R R130, SRZ ;  /* 0x0000000000827805 */ /* 0x000fe4000001ff00 */
[-C--:B---3--:R-:W-:Y:S02]  /*2cc0*/  IADD3 R76, P4, PT, R64, R12.reuse, RZ ;  /* 0x0000000c404c7210 */ /* 0x088fe40007f9e0ff */
[----:B------:R-:W-:Y:S02]  /*2cd0*/  IADD3 R2, P2, PT, R70, R12, RZ ;  /* 0x0000000c46027210 */ /* 0x000fe40007f5e0ff */
[-C--:B------:R-:W-:Y:S02]  /*2ce0*/  LEA.HI.X.SX32 R77, R152, R13.reuse, 0x1, P4 ;  /* 0x0000000d984d7211 */ /* 0x080fe400020f0eff */
[----:B------:R-:W-:-:S02]  /*2cf0*/  LEA.HI.X.SX32 R85, R158, R13, 0x1, P3 ;  /* 0x0000000d9e557211 */ /* 0x000fc400018f0eff */
[-C--:B------:R-:W-:Y:S01]  /*2d00*/  LEA.HI.X.SX32 R3, R66, R13.reuse, 0x1, P2 ;  /* 0x0000000d42037211 */ /* 0x080fe200010f0eff */
[----:B------:R3:W-:Y:S01]  /*2d10*/  STL.64 [R1+0x140], R76 ;  /* 0x0001404c01007387 */ /* 0x0007e20000100a00 */
[-C--:B-1----:R-:W-:Y:S02]  /*2d20*/  IADD3 R82, P5, PT, R138, R12.reuse, RZ ;  /* 0x0000000c8a527210 */ /* 0x082fe40007fbe0ff */
[----:B------:R-:W-:Y:S02]  /*2d30*/  CS2R R138, SRZ ;  /* 0x00000000008a7805 */ /* 0x000fe4000001ff00 */
[-C--:B--2---:R-:W-:Y:S01]  /*2d40*/  IADD3 R80, P6, PT, R140, R12.reuse, RZ ;  /* 0x0000000c8c507210 */ /* 0x084fe20007fde0ff */
[----:B------:R-:W-:Y:S01]  /*2d50*/  STL.64 [R1+0x60], R86 ;  /* 0x0000605601007387 */ /* 0x000fe20000100a00 */
[----:B------:R-:W-:Y:S02]  /*2d60*/  IADD3 R64, P3, PT, R154, R12, RZ ;  /* 0x0000000c9a407210 */ /* 0x000fe40007f7e0ff */
[----:B------:R-:W-:-:S02]  /*2d70*/  LEA.HI.X.SX32 R83, R70, R13, 0x1, P5 ;  /* 0x0000000d46537211 */ /* 0x000fc400028f0eff */
[-C--:B------:R-:W-:Y:S02]  /*2d80*/  LEA.HI.X.SX32 R81, R195, R13.reuse, 0x1, P6 ;  /* 0x0000000dc3517211 */ /* 0x080fe400030f0eff */
[----:B------:R-:W-:Y:S02]  /*2d90*/  LEA.HI.X.SX32 R65, R68, R13, 0x1, P3 ;  /* 0x0000000d44417211 */ /* 0x000fe400018f0eff */
[----:B---3--:R-:W-:-:S04]  /*2da0*/  IADD3 R76, P4, PT, R66, R12, RZ ;  /* 0x0000000c424c7210 */ /* 0x008fc80007f9e0ff */
[----:B------:R-:W-:-:S05]  /*2db0*/  LEA.HI.X.SX32 R77, R168, R13, 0x1, P4 ;  /* 0x0000000da84d7211 */ /* 0x000fca00020f0eff */
[----:B------:R1:W-:Y:S04]  /*2dc0*/  STL.64 [R1+0x1a8], R76 ;  /* 0x0001a84c01007387 */ /* 0x0003e80000100a00 */
[----:B------:R-:W-:Y:S04]  /*2dd0*/  STL.64 [R1+0x58], R84 ;  /* 0x0000585401007387 */ /* 0x000fe80000100a00 */
[----:B------:R2:W-:Y:S01]  /*2de0*/  STL.64 [R1+0x138], R2 ;  /* 0x0001380201007387 */ /* 0x0005e20000100a00 */
[----:B-1----:R-:W-:-:S03]  /*2df0*/  IADD3 R76, P4, PT, R68, R12, RZ ;  /* 0x0000000c444c7210 */ /* 0x002fc60007f9e0ff */
[----:B------:R-:W-:Y:S01]  /*2e00*/  STL.64 [R1+0x50], R82 ;  /* 0x0000505201007387 */ /* 0x000fe20000100a00 */
[----:B------:R-:W-:-:S03]  /*2e10*/  LEA.HI.X.SX32 R77, R198, R13, 0x1, P4 ;  /* 0x0000000dc64d7211 */ /* 0x000fc600020f0eff */
[----:B------:R-:W-:Y:S01]  /*2e20*/  STL.64 [R1+0x48], R80 ;  /* 0x0000485001007387 */ /* 0x000fe20000100a00 */
[----:B--2---:R-:W-:-:S03]  /*2e30*/  IADD3 R2, P2, PT, R169, R12, RZ ;  /* 0x0000000ca9027210 */ /* 0x004fc60007f5e0ff */
[----:B------:R1:W-:Y:S01]  /*2e40*/  STL.64 [R1+0x130], R76 ;  /* 0x0001304c01007387 */ /* 0x0003e20000100a00 */
[----:B------:R-:W-:-:S03]  /*2e50*/  LEA.HI.X.SX32 R3, R194, R13, 0x1, P2 ;  /* 0x0000000dc2037211 */ /* 0x000fc600010f0eff */
[----:B------:R2:W-:Y:S04]  /*2e60*/  STL.64 [R1+0x40], R64 ;  /* 0x0000404001007387 */ /* 0x0005e80000100a00 */
[----:B------:R3:W-:Y:S01]  /*2e70*/  STL.64 [R1+0x38], R2 ;  /* 0x0000380201007387 */ /* 0x0007e20000100a00 */
[----:B-1----:R-:W-:Y:S01]  /*2e80*/  IMAD.MOV.U32 R76, RZ, RZ, 0x3f800000 ;  /* 0x3f800000ff4c7424 */ /* 0x002fe200078e00ff */
[----:B------:R-:W-:Y:S01]  /*2e90*/  MOV R77, 0x3f800000 ;  /* 0x3f800000004d7802 */ /* 0x000fe20000000f00 */
[----:B--2---:R-:W-:Y:S02]  /*2ea0*/  IMAD.MOV.U32 R64, RZ, RZ, 0x3f800000 ;  /* 0x3f800000ff407424 */ /* 0x004fe400078e00ff */
[----:B0-----:R-:W-:-:S07]  /*2eb0*/  IMAD.MOV.U32 R65, RZ, RZ, 0x3f800000 ;  /* 0x3f800000ff417424 */ /* 0x001fce00078e00ff */
.L_x_1:
[----:B------:R-:W2:Y:S04]  /*2ec0*/  LDL.64 R80, [R1+0x200] ;  /* 0x0002000001507983 */ /* 0x000ea80000100a00 */
[----:B---3--:R-:W3:Y:S04]  /*2ed0*/  LDL.64 R2, [R1+0x1f8] ;  /* 0x0001f80001027983 */ /* 0x008ee80000100a00 */
[----:B------:R-:W4:Y:S04]  /*2ee0*/  LDL.64 R142, [R1+0x1d8] ;  /* 0x0001d800018e7983 */ /* 0x000f280000100a00 */
[----:B------:R-:W5:Y:S04]  /*2ef0*/  LDL.64 R120, [R1+0x1d0] ;  /* 0x0001d00001787983 */ /* 0x000f680000100a00 */
[----:B------:R-:W5:Y:S04]  /*2f00*/  LDL.64 R84, [R1+0x1b8] ;  /* 0x0001b80001547983 */ /* 0x000f680000100a00 */
[----:B------:R-:W5:Y:S04]  /*2f10*/  LDL.64 R148, [R1+0x1b0] ;  /* 0x0001b00001947983 */ /* 0x000f680000100a00 */
[----:B------:R-:W5:Y:S04]  /*2f20*/  LDL.64 R82, [R1+0x1e0] ;  /* 0x0001e00001527983 */ /* 0x000f680000100a00 */
[----:B------:R-:W5:Y:S04]  /*2f30*/  LDL.64 R92, [R1+0x1a8] ;  /* 0x0001a800015c7983 */ /* 0x000f680000100a00 */
[----:B------:R-:W5:Y:S04]  /*2f40*/  LDL.64 R86, [R1+0x1c8] ;  /* 0x0001c80001567983 */ /* 0x000f680000100a00 */
[----:B------:R-:W5:Y:S04]  /*2f50*/  LDL.64 R94, [R1+0x1f0] ;  /* 0x0001f000015e7983 */ /* 0x000f680000100a00 */
[----:B------:R-:W5:Y:S04]  /*2f60*/  LDL.64 R88, [R1+0x1e8] ;  /* 0x0001e80001587983 */ /* 0x000f680000100a00 */
[----:B------:R-:W5:Y:S01]  /*2f70*/  LDL.64 R114, [R1+0x1c0] ;  /* 0x0001c00001727983 */ /* 0x000f620000100a00 */
[C---:B------:R-:W-:Y:S01]  /*2f80*/  IMAD.WIDE R90, R5.reuse, 0x2, R12 ;  /* 0x00000002055a7825 */ /* 0x040fe200078e020c */
[----:B------:R-:W0:Y:S02]  /*2f90*/  LDC R68, c[0x0][0x3c4] ;  /* 0x0000f100ff447b82 */ /* 0x000e240000000800 */
        /* <DEDUP_REMOVED lines=16> */
[----:B------:R-:W5:Y:S04]  /*30a0*/  LDG.E.U16 R90, desc[UR10][R90.64] ;  /* 0x0000000a5a5a7981 */ /* 0x000f68000c1e1500 */
[----:B------:R-:W5:Y:S04]  /*30b0*/  LDL.64 R218, [R1+0xd8] ;  /* 0x0000d80001da7983 */ /* 0x000f680000100a00 */
[----:B------:R-:W5:Y:S04]  /*30c0*/  LDL.64 R236, [R1+0xc8] ;  /* 0x0000c80001ec7983 */ /* 0x000f680000100a00 */
[----:B------:R-:W5:Y:S04]  /*30d0*/  LDL.64 R230, [R1+0x80] ;  /* 0x0000800001e67983 */ /* 0x000f680000100a00 */
[----:B------:R-:W5:Y:S04]  /*30e0*/  LDL.64 R234, [R1+0xc0] ;  /* 0x0000c00001ea7983 */ /* 0x000f680000100a00 */
[----:B------:R-:W5:Y:S04]  /*30f0*/  LDL.64 R222, [R1+0x78] ;  /* 0x0000780001de7983 */ /* 0x000f680000100a00 */
[----:B------:R-:W5:Y:S01]  /*3100*/  LDL.64 R226, [R1+0xb8] ;  /* 0x0000b80001e27983 */ /* 0x000f620000100a00 */
[----:B--2---:R-:W-:-:S04]  /*3110*/  IMAD.WIDE R80, R5, 0x2, R80 ;  /* 0x0000000205507825 */ /* 0x004fc800078e0250 */
[C---:B---3--:R-:W-:Y:S01]  /*3120*/  IMAD.WIDE R2, R5.reuse, 0x2, R2 ;  /* 0x0000000205027825 */ /* 0x048fe200078e0202 */
[----:B------:R4:W2:Y:S04]  /*3130*/  LDG.E.U16 R141, desc[UR10][R80.64] ;  /* 0x0000000a508d7981 */ /* 0x0008a8000c1e1500 */
[----:B------:R5:W3:Y:S01]  /*3140*/  LDG.E.U16 R119, desc[UR10][R2.64] ;  /* 0x0000000a02777981 */ /* 0x000ae2000c1e1500 */
[----:B----4-:R-:W-:-:S03]  /*3150*/  IMAD.WIDE R80, R5, 0x2, R142 ;  /* 0x0000000205507825 */ /* 0x010fc600078e028e */
[----:B------:R-:W4:Y:S01]  /*3160*/  LDL.64 R142, [R1+0x168] ;  /* 0x00016800018e7983 */ /* 0x000f220000100a00 */
[----:B-----5:R-:W-:-:S03]  /*3170*/  IMAD.WIDE R2, R5, 0x2, R120 ;  /* 0x0000000205027825 */ /* 0x020fc600078e0278 */
[----:B------:R1:W5:Y:S01]  /*3180*/  LDG.E.U16 R145, desc[UR10][R80.64] ;  /* 0x0000000a50917981 */ /* 0x000362000c1e1500 */
[----:B------:R-:W-:-:S03]  /*3190*/  IMAD.WIDE R84, R5, 0x2, R84 ;  /* 0x0000000205547825 */ /* 0x000fc600078e0254 */
[----:B------:R0:W2:Y:S01]  /*31a0*/  LDG.E.U16 R140, desc[UR10][R2.64] ;  /* 0x0000000a028c7981 */ /* 0x0000a2000c1e1500 */
[----:B------:R-:W-:-:S03]  /*31b0*/  IMAD.WIDE R82, R5, 0x2, R82 ;  /* 0x0000000205527825 */ /* 0x000fc600078e0252 */
[----:B------:R-:W2:Y:S01]  /*31c0*/  LDL.64 R120, [R1+0x160] ;  /* 0x0001600001787983 */ /* 0x000ea20000100a00 */
[----:B-1----:R-:W-:-:S03]  /*31d0*/  IMAD.WIDE R80, R5, 0x2, R148 ;  /* 0x0000000205507825 */ /* 0x002fc600078e0294 */
[----:B------:R-:W3:Y:S01]  /*31e0*/  LDG.E.U16 R83, desc[UR10][R82.64] ;  /* 0x0000000a52537981 */ /* 0x000ee2000c1e1500 */
[----:B0-----:R-:W-:-:S03]  /*31f0*/  IMAD.WIDE R2, R5, 0x2, R92 ;  /* 0x0000000205027825 */ /* 0x001fc600078e025c */
[----:B------:R-:W3:Y:S01]  /*3200*/  LDG.E.U16 R93, desc[UR10][R84.64] ;  /* 0x0000000a545d7981 */ /* 0x000ee2000c1e1500 */
[----:B------:R-:W-:-:S03]  /*3210*/  IMAD.WIDE R86, R5, 0x2, R86 ;  /* 0x0000000205567825 */ /* 0x000fc600078e0256 */
[----:B------:R-:W3:Y:S04]  /*3220*/  LDL.64 R148, [R1+0x148] ;  /* 0x0001480001947983 */ /* 0x000ee80000100a00 */
[----:B------:R-:W5:Y:S01]  /*3230*/  LDG.E.U16 R82, desc[UR10][R2.64] ;  /* 0x0000000a02527981 */ /* 0x000f62000c1e1500 */
[----:B------:R-:W-:-:S03]  /*3240*/  IMAD.WIDE R112, R5, 0x2, R112 ;  /* 0x0000000205707825 */ /* 0x000fc600078e0270 */
[----:B------:R0:W5:Y:S04]  /*3250*/  LDG.E.U16 R85, desc[UR10][R80.64] ;  /* 0x0000000a50557981 */ /* 0x000168000c1e1500 */
[----:B------:R1:W5:Y:S01]  /*3260*/  LDG.E.U16 R118, desc[UR10][R86.64] ;  /* 0x0000000a56767981 */ /* 0x000362000c1e1500 */
[----:B------:R-:W-:-:S04]  /*3270*/  IMAD.WIDE R116, R5, 0x2, R116 ;  /* 0x0000000205747825 */ /* 0x000fc800078e0274 */
[C---:B0-----:R-:W-:Y:S01]  /*3280*/  IMAD.WIDE R80, R5.reuse, 0x2, R158 ;  /* 0x0000000205507825 */ /* 0x041fe200078e029e */
[----:B------:R-:W5:Y:S03]  /*3290*/  LDG.E.U16 R144, desc[UR10][R116.64] ;  /* 0x0000000a74907981 */ /* 0x000f66000c1e1500 */
[C---:B------:R-:W-:Y:S01]  /*32a0*/  IMAD.WIDE R2, R5.reuse, 0x2, R122 ;  /* 0x0000000205027825 */ /* 0x040fe200078e027a */
[----:B------:R-:W5:Y:S03]  /*32b0*/  LDL.64 R158, [R1+0x138] ;  /* 0x00013800019e7983 */ /* 0x000f660000100a00 */
[C---:B-1----:R-:W-:Y:S01]  /*32c0*/  IMAD.WIDE R86, R5.reuse, 0x2, R146 ;  /* 0x0000000205567825 */ /* 0x042fe200078e0292 */
[----:B------:R-:W5:Y:S04]  /*32d0*/  LDG.E.U16 R123, desc[UR10][R112.64] ;  /* 0x0000000a707b7981 */ /* 0x000f68000c1e1500 */
[----:B------:R0:W5:Y:S04]  /*32e0*/  LDG.E.U16 R117, desc[UR10][R86.64] ;  /* 0x0000000a56757981 */ /* 0x000168000c1e1500 */
[----:B------:R-:W5:Y:S04]  /*32f0*/  LDL.64 R146, [R1+0x140] ;  /* 0x0001400001927983 */ /* 0x000f680000100a00 */
[----:B------:R1:W5:Y:S01]  /*3300*/  LDG.E.U16 R113, desc[UR10][R80.64] ;  /* 0x0000000a50717981 */ /* 0x000362000c1e1500 */
[----:B0-----:R-:W-:-:S03]  /*3310*/  IMAD.WIDE R86, R5, 0x2, R156 ;  /* 0x0000000205567825 */ /* 0x001fc600078e029c */
[----:B------:R-:W5:Y:S01]  /*3320*/  LDL.64 R156, [R1+0x120] ;  /* 0x00012000019c7983 */ /* 0x000f620000100a00 */
[----:B------:R-:W-:-:S03]  /*3330*/  IMAD.WIDE R150, R5, 0x2, R150 ;  /* 0x0000000205967825 */ /* 0x000fc600078e0296 */
[----:B------:R0:W5:Y:S01]  /*3340*/  LDG.E.U16 R92, desc[UR10][R2.64] ;  /* 0x0000000a025c7981 */ /* 0x000162000c1e1500 */
[----:B-1----:R-:W-:-:S03]  /*3350*/  IMAD.WIDE R80, R5, 0x2, R152 ;  /* 0x0000000205507825 */ /* 0x002fc600078e0298 */
[----:B------:R-:W5:Y:S04]  /*3360*/  LDL.64 R152, [R1+0x118] ;  /* 0x0001180001987983 */ /* 0x000f680000100a00 */
[----:B------:R-:W5:Y:S01]  /*3370*/  LDG.E.U16 R116, desc[UR10][R150.64] ;  /* 0x0000000a96747981 */ /* 0x000f62000c1e1500 */
[----:B0-----:R-:W-:-:S03]  /*3380*/  IMAD.WIDE R2, R5, 0x2, R154 ;  /* 0x0000000205027825 */ /* 0x001fc600078e029a */
[----:B------:R-:W5:Y:S04]  /*3390*/  LDL.64 R154, [R1+0xf0] ;  /* 0x0000f000019a7983 */ /* 0x000f680000100a00 */
[----:B------:R0:W5:Y:S01]  /*33a0*/  LDG.E.U16 R122, desc[UR10][R2.64] ;  /* 0x0000000a027a7981 */ /* 0x000162000c1e1500 */
[----:B------:R-:W-:-:S03]  /*33b0*/  IMAD.WIDE R94, R5, 0x2, R94 ;  /* 0x00000002055e7825 */ /* 0x000fc600078e025e */
[----:B------:R-:W5:Y:S01]  /*33c0*/  LDG.E.U16 R81, desc[UR10][R80.64] ;  /* 0x0000000a50517981 */ /* 0x000f62000c1e1500 */
[----:B------:R-:W-:-:S03]  /*33d0*/  IMAD.WIDE R88, R5, 0x2, R88 ;  /* 0x0000000205587825 */ /* 0x000fc600078e0258 */
[----:B------:R-:W5:Y:S01]  /*33e0*/  LDG.E.U16 R94, desc[UR10][R94.64] ;  /* 0x0000000a5e5e7981 */ /* 0x000f62000c1e1500 */
[----:B0-----:R-:W-:-:S03]  /*33f0*/  IMAD.WIDE R2, R5, 0x2, R214 ;  /* 0x0000000205027825 */ /* 0x001fc600078e02d6 */
[----:B------:R-:W5:Y:S01]  /*3400*/  LDL.64 R214, [R1+0xd0] ;  /* 0x0000d00001d67983 */ /* 0x000f620000100a00 */
[----:B------:R-:W-:-:S03]  /*3410*/  IMAD.WIDE R114, R5, 0x2, R114 ;  /* 0x0000000205727825 */ /* 0x000fc600078e0272 */
[----:B------:R-:W5:Y:S04]  /*3420*/  LDG.E.U16 R80, desc[UR10][R2.64] ;  /* 0x0000000a02507981 */ /* 0x000f68000c1e1500 */
[----:B------:R-:W5:Y:S04]  /*3430*/  LDG.E.U16 R88, desc[UR10][R88.64] ;  /* 0x0000000a58587981 */ /* 0x000f68000c1e1500 */
[----:B------:R-:W5:Y:S04]  /*3440*/  LDG.E.U16 R114, desc[UR10][R114.64] ;  /* 0x0000000a72727981 */ /* 0x000f68000c1e1500 */
[----:B------:R-:W5:Y:S01]  /*3450*/  LDG.E.U16 R87, desc[UR10][R86.64] ;  /* 0x0000000a56577981 */ /* 0x000f62000c1e1500 */
[----:B----4-:R-:W-:-:S05]  /*3460*/  IMAD.WIDE R142, R5, 0x2, R142 ;  /* 0x00000002058e7825 */ /* 0x010fca00078e028e */
[----:B------:R-:W4:Y:S01]  /*3470*/  LDG.E.U16 R0, desc[UR10][R142.64] ;  /* 0x0000000a8e007981 */ /* 0x000f22000c1e1500 */
[----:B--2---:R-:W-:-:S05]  /*3480*/  IMAD.WIDE R120, R5, 0x2, R120 ;  /* 0x0000000205787825 */ /* 0x004fca00078e0278 */
[----:B------:R5:W2:Y:S01]  /*3490*/  LDG.E.U16 R143, desc[UR10][R120.64] ;  /* 0x0000000a788f7981 */ /* 0x000aa2000c1e1500 */
[----:B---3--:R-:W-:-:S05]  /*34a0*/  IMAD.WIDE R148, R5, 0x2, R148 ;  /* 0x0000000205947825 */ /* 0x008fca00078e0294 */
[----:B------:R0:W3:Y:S01]  /*34b0*/  LDG.E.U16 R112, desc[UR10][R148.64] ;  /* 0x0000000a94707981 */ /* 0x0000e2000c1e1500 */
[----:B-----5:R-:W-:-:S03]  /*34c0*/  IMAD.WIDE R120, R5, 0x2, R158 ;  /* 0x0000000205787825 */ /* 0x020fc600078e029e */
[----:B------:R-:W5:Y:S01]  /*34d0*/  LDL.64 R158, [R1+0xe0] ;  /* 0x0000e000019e7983 */ /* 0x000f620000100a00 */
[----:B------:R-:W-:-:S03]  /*34e0*/  IMAD.WIDE R150, R5, 0x2, R156 ;  /* 0x0000000205967825 */ /* 0x000fc600078e029c */
[----:B------:R-:W2:Y:S04]  /*34f0*/  LDG.E.U16 R86, desc[UR10][R120.64] ;  /* 0x0000000a78567981 */ /* 0x000ea8000c1e1500 */
[----:B------:R-:W2:Y:S01]  /*3500*/  LDL.64 R156, [R1+0xb0] ;  /* 0x0000b000019c7983 */ /* 0x000ea20000100a00 */
[----:B0-----:R-:W-:-:S03]  /*3510*/  IMAD.WIDE R148, R5, 0x2, R152 ;  /* 0x0000000205947825 */ /* 0x001fc600078e0298 */
[----:B------:R-:W3:Y:S04]  /*3520*/  LDG.E.U16 R115, desc[UR10][R150.64] ;  /* 0x0000000a96737981 */ /* 0x000ee8000c1e1500 */
[----:B------:R-:W3:Y:S01]  /*3530*/  LDL.64 R152, [R1+0x70] ;  /* 0x0000700001987983 */ /* 0x000ee20000100a00 */
[----:B------:R-:W-:-:S03]  /*3540*/  IMAD.WIDE R146, R5, 0x2, R146 ;  /* 0x0000000205927825 */ /* 0x000fc600078e0292 */
[----:B------:R0:W4:Y:S04]  /*3550*/  LDG.E.U16 R95, desc[UR10][R148.64] ;  /* 0x0000000a945f7981 */ /* 0x000128000c1e1500 */
[----:B------:R1:W4:Y:S01]  /*3560*/  LDG.E.U16 R91, desc[UR10][R146.64] ;  /* 0x0000000a925b7981 */ /* 0x000322000c1e1500 */
[----:B------:R-:W-:-:S03]  /*3570*/  IMAD.WIDE R2, R5, 0x2, R202 ;  /* 0x0000000205027825 */ /* 0x000fc600078e02ca */
[----:B------:R-:W4:Y:S01]  /*3580*/  LDL.64 R202, [R1+0xa0] ;  /* 0x0000a00001ca7983 */ /* 0x000f220000100a00 */
[----:B0-----:R-:W-:-:S03]  /*3590*/  IMAD.WIDE R148, R5, 0x2, R168 ;  /* 0x0000000205947825 */ /* 0x001fc600078e02a8 */
[----:B------:R-:W4:Y:S01]  /*35a0*/  LDL.64 R168, [R1+0x68] ;  /* 0x0000680001a87983 */ /* 0x000f220000100a00 */
[----:B-1----:R-:W-:-:S03]  /*35b0*/  IMAD.WIDE R146, R5, 0x2, R206 ;  /* 0x0000000205927825 */ /* 0x002fc600078e02ce */
[----:B------:R-:W4:Y:S01]  /*35c0*/  LDG.E.U16 R84, desc[UR10][R2.64] ;  /* 0x0000000a02547981 */ /* 0x000f22000c1e1500 */
[----:B------:R-:W-:-:S03]  /*35d0*/  IMAD.WIDE R150, R5, 0x2, R194 ;  /* 0x0000000205967825 */ /* 0x000fc600078e02c2 */
[----:B------:R0:W4:Y:S01]  /*35e0*/  LDG.E.U16 R89, desc[UR10][R146.64] ;  /* 0x0000000a92597981 */ /* 0x000122000c1e1500 */
[----:B------:R-:W-:-:S03]  /*35f0*/  IMAD.WIDE R120, R5, 0x2, R210 ;  /* 0x0000000205787825 */ /* 0x000fc600078e02d2 */
[----:B------:R-:W4:Y:S04]  /*3600*/  LDL.64 R194, [R1+0xa8] ;  /* 0x0000a80001c27983 */ /* 0x000f280000100a00 */
[----:B------:R-:W4:Y:S01]  /*3610*/  LDL.64 R210, [R1+0x98] ;  /* 0x0000980001d27983 */ /* 0x000f220000100a00 */
[----:B0-----:R-:W-:-:S03]  /*3620*/  IMAD.WIDE R146, R5, 0x2, R198 ;  /* 0x0000000205927825 */ /* 0x001fc600078e02c6 */
[----:B------:R-:W4:Y:S04]  /*3630*/  LDL.64 R206, [R1+0x60] ;  /* 0x0000600001ce7983 */ /* 0x000f280000100a00 */
[----:B------:R-:W4:Y:S04]  /*3640*/  LDG.E.U16 R142, desc[UR10][R146.64] ;  /* 0x0000000a928e7981 */ /* 0x000f28000c1e1500 */
[----:B------:R-:W4:Y:S01]  /*3650*/  LDG.E.U16 R120, desc[UR10][R120.64] ;  /* 0x0000000a78787981 */ /* 0x000f22000c1e1500 */
[----:B------:R-:W-:-:S03]  /*3660*/  IMAD.WIDE R154, R5, 0x2, R154 ;  /* 0x00000002059a7825 */ /* 0x000fc600078e029a */
[----:B------:R-:W4:Y:S01]  /*3670*/  LDG.E.U16 R4, desc[UR10][R150.64] ;  /* 0x0000000a96047981 */ /* 0x000f22000c1e1500 */
[C-C-:B------:R-:W-:Y:S02]  /*3680*/  IMAD R72, R68.reuse, 0x20, R12.reuse ;  /* 0x0000002044487824 */ /* 0x140fe400078e020c */
[C-C-:B------:R-:W-:Y:S01]  /*3690*/  IMAD R70, R68.reuse, 0x10, R12.reuse ;  /* 0x0000001044467824 */ /* 0x140fe200078e020c */
[----:B------:R-:W4:Y:S01]  /*36a0*/  LDG.E.U16 R154, desc[UR10][R154.64] ;  /* 0x0000000a9a9a7981 */ /* 0x000f22000c1e1500 */
[----:B------:R-:W-:-:S03]  /*36b0*/  IMAD R74, R68, 0x40, R12 ;  /* 0x00000040444a7824 */ /* 0x000fc600078e020c */
[----:B------:R-:W4:Y:S01]  /*36c0*/  LDG.E.U16 R11, desc[UR10][R148.64] ;  /* 0x0000000a940b7981 */ /* 0x000f22000c1e1500 */
[----:B------:R-:W-:-:S03]  /*36d0*/  LEA R66, R68, R12, 0x2 ;  /* 0x0000000c44427211 */ /* 0x000fc600078e10ff */
[----:B------:R-:W4:Y:S01]  /*36e0*/  LDL.64 R198, [R1+0x58] ;  /* 0x0000580001c67983 */ /* 0x000f220000100a00 */
[----:B-----5:R-:W-:-:S05]  /*36f0*/  IMAD.WIDE R2, R5, 0x2, R158 ;  /* 0x0000000205027825 */ /* 0x020fca00078e029e */
[----:B------:R2:W5:Y:S02]  /*3700*/  LDG.E.U16 R121, desc[UR10][R2.64] ;  /* 0x0000000a02797981 */ /* 0x000564000c1e1500 */
[----:B--2---:R-:W-:-:S04]  /*3710*/  IMAD.WIDE R2, R5, 0x2, R156 ;  /* 0x0000000205027825 */ /* 0x004fc800078e029c */
[C---:B---3--:R-:W-:Y:S01]  /*3720*/  IMAD.WIDE R146, R5.reuse, 0x2, R152 ;  /* 0x0000000205927825 */ /* 0x048fe200078e0298 */
[----:B------:R-:W2:Y:S04]  /*3730*/  LDG.E.U16 R155, desc[UR10][R2.64] ;  /* 0x0000000a029b7981 */ /* 0x000ea8000c1e1500 */
[----:B------:R0:W3:Y:S02]  /*3740*/  LDG.E.U16 R156, desc[UR10][R146.64] ;  /* 0x0000000a929c7981 */ /* 0x0000e4000c1e1500 */
[C---:B0-----:R-:W-:Y:S02]  /*3750*/  IMAD.WIDE R146, R5.reuse, 0x2, R214 ;  /* 0x0000000205927825 */ /* 0x041fe400078e02d6 */
[----:B------:R-:W2:Y:S02]  /*3760*/  LDL.64 R214, [R1+0x90] ;  /* 0x0000900001d67983 */ /* 0x000ea40000100a00 */
[----:B------:R-:W-:-:S04]  /*3770*/  IMAD.WIDE R150, R5, 0x2, R72 ;  /* 0x0000000205967825 */ /* 0x000fc800078e0248 */
[C---:B------:R-:W-:Y:S01]  /*3780*/  IMAD.WIDE R148, R5.reuse, 0x2, R70 ;  /* 0x0000000205947825 */ /* 0x040fe200078e0246 */
[----:B------:R4:W3:Y:S03]  /*3790*/  LDG.E.U16 R158, desc[UR10][R150.64] ;  /* 0x0000000a969e7981 */ /* 0x0008e6000c1e1500 */
[C---:B------:R-:W-:Y:S01]  /*37a0*/  IMAD.WIDE R2, R5.reuse, 0x2, R218 ;  /* 0x0000000205027825 */ /* 0x040fe200078e02da */
[----:B------:R0:W3:Y:S03]  /*37b0*/  LDG.E.U16 R157, desc[UR10][R148.64] ;  /* 0x0000000a949d7981 */ /* 0x0000e6000c1e1500 */
[C---:B------:R-:W-:Y:S01]  /*37c0*/  IMAD.WIDE R152, R5.reuse, 0x2, R74 ;  /* 0x0000000205987825 */ /* 0x040fe200078e024a */
[----:B------:R-:W3:Y:S03]  /*37d0*/  LDL.64 R218, [R1+0x38] ;  /* 0x0000380001da7983 */ /* 0x000ee60000100a00 */
[C---:B----4-:R-:W-:Y:S01]  /*37e0*/  IMAD.WIDE R150, R5.reuse, 0x2, R168 ;  /* 0x0000000205967825 */ /* 0x050fe200078e02a8 */
[----:B------:R1:W4:Y:S03]  /*37f0*/  LDG.E.U16 R159, desc[UR10][R152.64] ;  /* 0x0000000a989f7981 */ /* 0x000326000c1e1500 */
[C---:B0-----:R-:W-:Y:S01]  /*3800*/  IMAD.WIDE R148, R5.reuse, 0x2, R194 ;  /* 0x0000000205947825 */ /* 0x041fe200078e02c2 */
[----:B------:R0:W3:Y:S04]  /*3810*/  LDG.E.U16 R168, desc[UR10][R2.64] ;  /* 0x0000000a02a87981 */ /* 0x0000e8000c1e1500 */
[----:B------:R0:W3:Y:S01]  /*3820*/  LDG.E.U16 R169, desc[UR10][R146.64] ;  /* 0x0000000a92a97981 */ /* 0x0000e2000c1e1500 */
[----:B-1----:R-:W-:-:S03]  /*3830*/  IMAD.WIDE R152, R5, 0x2, R66 ;  /* 0x0000000205987825 */ /* 0x002fc600078e0242 */
[----:B------:R1:W3:Y:S01]  /*3840*/  LDG.E.U16 R194, desc[UR10][R148.64] ;  /* 0x0000000a94c27981 */ /* 0x0002e2000c1e1500 */
[----:B0-----:R-:W-:-:S03]  /*3850*/  IMAD.WIDE R2, R5, 0x2, R202 ;  /* 0x0000000205027825 */ /* 0x001fc600078e02ca */
[----:B------:R-:W3:Y:S01]  /*3860*/  LDL.64 R202, [R1+0x50] ;  /* 0x0000500001ca7983 */ /* 0x000ee20000100a00 */
[----:B------:R-:W-:-:S03]  /*3870*/  IMAD.WIDE R146, R5, 0x2, R210 ;  /* 0x0000000205927825 */ /* 0x000fc600078e02d2 */
[----:B------:R-:W4:Y:S01]  /*3880*/  LDL.64 R210, [R1+0x88] ;  /* 0x0000880001d27983 */ /* 0x000f220000100a00 */
[----:B-1----:R-:W-:-:S03]  /*3890*/  IMAD.WIDE R148, R5, 0x2, R206 ;  /* 0x0000000205947825 */ /* 0x002fc600078e02ce */
[----:B------:R-:W5:Y:S04]  /*38a0*/  LDL.64 R206, [R1+0x48] ;  /* 0x0000480001ce7983 */ /* 0x000f680000100a00 */
[----:B------:R-:W5:Y:S01]  /*38b0*/  LDG.E.U16 R152, desc[UR10][R152.64] ;  /* 0x0000000a98987981 */ /* 0x000f62000c1e1500 */
[----:B------:R-:W-:-:S03]  /*38c0*/  IMAD R68, R68, 0x8, R12 ;  /* 0x0000000844447824 */ /* 0x000fc600078e020c */
[----:B------:R-:W5:Y:S04]  /*38d0*/  LDG.E.U16 R195, desc[UR10][R150.64] ;  /* 0x0000000a96c37981 */ /* 0x000f68000c1e1500 */
[----:B------:R2:W5:Y:S02]  /*38e0*/  LDG.E.U16 R153, desc[UR10][R2.64] ;  /* 0x0000000a02997981 */ /* 0x000564000c1e1500 */
[C---:B--2---:R-:W-:Y:S02]  /*38f0*/  IMAD.WIDE R2, R5.reuse, 0x2, R214 ;  /* 0x0000000205027825 */ /* 0x044fe400078e02d6 */
[----:B------:R-:W2:Y:S02]  /*3900*/  LDL.64 R214, [R1+0x40] ;  /* 0x0000400001d67983 */ /* 0x000ea40000100a00 */
[----:B------:R-:W-:-:S02]  /*3910*/  IMAD.WIDE R150, R5, 0x2, R198 ;  /* 0x0000000205967825 */ /* 0x000fc400078e02c6 */
[----:B------:R0:W2:Y:S04]  /*3920*/  LDG.E.U16 R198, desc[UR10][R146.64] ;  /* 0x0000000a92c67981 */ /* 0x0000a8000c1e1500 */
[----:B------:R3:W2:Y:S04]  /*3930*/  LDG.E.U16 R199, desc[UR10][R148.64] ;  /* 0x0000000a94c77981 */ /* 0x0006a8000c1e1500 */
[----:B------:R-:W2:Y:S01]  /*3940*/  LDG.E.U16 R150, desc[UR10][R150.64] ;  /* 0x0000000a96967981 */ /* 0x000ea2000c1e1500 */
[----:B0-----:R-:W-:-:S05]  /*3950*/  IMAD.WIDE R146, R5, 0x2, R68 ;  /* 0x0000000205927825 */ /* 0x001fca00078e0244 */
[----:B------:R4:W2:Y:S01]  /*3960*/  LDG.E.U16 R151, desc[UR10][R146.64] ;  /* 0x0000000a92977981 */ /* 0x0008a2000c1e1500 */
[----:B---3--:R-:W-:-:S03]  /*3970*/  IMAD.WIDE R148, R5, 0x2, R202 ;  /* 0x0000000205947825 */ /* 0x008fc600078e02ca */
[----:B------:R0:W3:Y:S01]  /*3980*/  LDG.E.U16 R202, desc[UR10][R2.64] ;  /* 0x0000000a02ca7981 */ /* 0x0000e2000c1e1500 */
[----:B----4-:R-:W-:-:S03]  /*3990*/  IMAD.WIDE R146, R5, 0x2, R210 ;  /* 0x0000000205927825 */ /* 0x010fc600078e02d2 */
[----:B------:R5:W4:Y:S01]  /*39a0*/  LDG.E.U16 R203, desc[UR10][R148.64] ;  /* 0x0000000a94cb7981 */ /* 0x000b22000c1e1500 */
[----:B0-----:R-:W-:-:S04]  /*39b0*/  IMAD.WIDE R2, R5, 0x2, R236 ;  /* 0x0000000205027825 */ /* 0x001fc800078e02ec */
[C---:B-----5:R-:W-:Y:S02]  /*39c0*/  IMAD.WIDE R148, R5.reuse, 0x2, R206 ;  /* 0x0000000205947825 */ /* 0x060fe400078e02ce */
[----:B------:R0:W5:Y:S04]  /*39d0*/  LDG.E.U16 R207, desc[UR10][R146.64] ;  /* 0x0000000a92cf7981 */ /* 0x000168000c1e1500 */
[----:B------:R-:W3:Y:S04]  /*39e0*/  LDG.E.U16 R210, desc[UR10][R148.64] ;  /* 0x0000000a94d27981 */ /* 0x000ee8000c1e1500 */
[----:B------:R1:W3:Y:S01]  /*39f0*/  LDG.E.U16 R206, desc[UR10][R2.64] ;  /* 0x0000000a02ce7981 */ /* 0x0002e2000c1e1500 */
[----:B0-----:R-:W-:-:S04]  /*3a00*/  IMAD.WIDE R146, R5, 0x2, R230 ;  /* 0x0000000205927825 */ /* 0x001fc800078e02e6 */
[----:B-1----:R-:W-:-:S05]  /*3a10*/  IMAD.WIDE R2, R5, 0x2, R234 ;  /* 0x0000000205027825 */ /* 0x002fca00078e02ea */
[----:B------:R0:W3:Y:S02]  /*3a20*/  LDG.E.U16 R211, desc[UR10][R2.64] ;  /* 0x0000000a02d37981 */ /* 0x0000e4000c1e1500 */
[----:B0-----:R-:W-:-:S04]  /*3a30*/  IMAD.WIDE R2, R5, 0x2, R226 ;  /* 0x0000000205027825 */ /* 0x001fc800078e02e2 */
[C---:B--2---:R-:W-:Y:S02]  /*3a40*/  IMAD.WIDE R148, R5.reuse, 0x2, R214 ;  /* 0x0000000205947825 */ /* 0x044fe400078e02d6 */
[----:B------:R0:W2:Y:S04]  /*3a50*/  LDG.E.U16 R214, desc[UR10][R146.64] ;  /* 0x0000000a92d67981 */ /* 0x0000a8000c1e1500 */
[----:B------:R1:W2:Y:S01]  /*3a60*/  LDG.E.U16 R215, desc[UR10][R148.64] ;  /* 0x0000000a94d77981 */ /* 0x0002a2000c1e1500 */
[----:B0-----:R-:W-:-:S04]  /*3a70*/  IMAD.WIDE R146, R5, 0x2, R222 ;  /* 0x0000000205927825 */ /* 0x001fc800078e02de */
[----:B-1----:R-:W-:Y:S02]  /*3a80*/  IMAD.WIDE R148, R5, 0x2, R218 ;  /* 0x0000000205947825 */ /* 0x002fe400078e02da */
[----:B------:R-:W2:Y:S04]  /*3a90*/  LDG.E.U16 R218, desc[UR10][R2.64] ;  /* 0x0000000a02da7981 */ /* 0x000ea8000c1e1500 */
[----:B------:R-:W2:Y:S04]  /*3aa0*/  LDG.E.U16 R146, desc[UR10][R146.64] ;  /* 0x0000000a92927981 */ /* 0x000ea8000c1e1500 */
[----:B------:R0:W2:Y:S02]  /*3ab0*/  LDG.E.U16 R148, desc[UR10][R148.64] ;  /* 0x0000000a94947981 */ /* 0x0000a4000c1e1500 */
[----:B0-----:R-:W0:Y:S02]  /*3ac0*/  S2R R149, SR_TID.X ;  /* 0x0000000000957919 */ /* 0x001e240000002100 */
[----:B0-----:R-:W-:-:S02]  /*3ad0*/  LOP3.LUT R147, R149, 0x7, RZ, 0xc0, !PT ;  /* 0x0000000795937812 */ /* 0x001fc400078ec0ff */
[----:B------:R-:W-:-:S03]  /*3ae0*/  LOP3.LUT R219, R149, 0xe0, RZ, 0xc0, !PT ;  /* 0x000000e095db7812 */ /* 0x000fc600078ec0ff */
[----:B------:R-:W-:Y:S02]  /*3af0*/  IMAD.SHL.U32 R3, R147, 0x10, RZ ;  /* 0x0000001093037824 */ /* 0x000fe400078e00ff */
[----:B------:R-:W-:-:S03]  /*3b00*/  IMAD.SHL.U32 R2, R149, 0x8, RZ ;  /* 0x0000000895027824 */ /* 0x000fc600078e00ff */
[----:B------:R-:W-:Y:S01]  /*3b10*/  LEA R3, R219, R3, 0x7 ;  /* 0x00000003db037211 */ /* 0x000fe200078e38ff */
[----:B------:R-:W-:Y:S01]  /*3b20*/  IMAD.SHL.U32 R219, R149, 0x2, RZ ;  /* 0x0000000295db7824 */ /* 0x000fe200078e00ff */
[----:B------:R-:W-:-:S04]  /*3b30*/  LOP3.LUT R2, R2, 0x30, RZ, 0xc0, !PT ;  /* 0x0000003002027812 */ /* 0x000fc800078ec0ff */
[----:B------:R-:W-:Y:S01]  /*3b40*/  LOP3.LUT R3, R3, 0x30, R219, 0x78, !PT ;  /* 0x0000003003037812 */ /* 0x000fe200078e78db */
[----:B------:R-:W-:-:S04]  /*3b50*/  IMAD R2, R147, 0x40, R2 ;  /* 0x0000004093027824 */ /* 0x000fc800078e0202 */
[----:B------:R-:W-:Y:S02]  /*3b60*/  IMAD R3, R147, 0x200, R3 ;  /* 0x0000020093037824 */ /* 0x000fe400078e0203 */
[----:B------:R-:W-:Y:S01]  /*3b70*/  IMAD.SHL.U32 R147, R243, 0x2, RZ ;  /* 0x00000002f3937824 */ /* 0x000fe200078e00ff */
[----:B------:R-:W-:Y:S06]  /*3b80*/  BAR.SYNC.DEFER_BLOCKING 0x0 ;  /* 0x0000000000007b1d */ /* 0x000fec0000010000 */
[----:B------:R0:W-:Y:S04]  /*3b90*/  STS.U16 [R147+UR6+0x3000], R0 ;  /* 0x0030000093007988 */ /* 0x0001e80008000406 */
[----:B------:R1:W-:Y:S01]  /*3ba0*/  STS.U16 [R147+UR6], R90 ;  /* 0x0000005a93007988 */ /* 0x0003e20008000406 */
[----:B0-----:R-:W-:-:S03]  /*3bb0*/  LOP3.LUT R0, R147, 0x10, RZ, 0x3c, !PT ;  /* 0x0000001093007812 */ /* 0x001fc600078e3cff */
[----:B------:R-:W-:Y:S01]  /*3bc0*/  STS.U16 [R147+UR6+0x1000], R157 ;  /* 0x0010009d93007988 */ /* 0x000fe20008000406 */
[----:B-1----:R-:W-:-:S03]  /*3bd0*/  LOP3.LUT R90, R147, 0x20, RZ, 0x3c, !PT ;  /* 0x00000020935a7812 */ /* 0x002fc600078e3cff */
        /* <DEDUP_REMOVED lines=12> */
[----:B------:R0:W-:Y:S04]  /*3ca0*/  STS.U16 [R0+UR6+0x7200], R195 ;  /* 0x007200c300007988 */ /* 0x0001e80008000406 */
[----:B------:R-:W-:Y:S01]  /*3cb0*/  STS.U16 [R90+UR6+0x400], R152 ;  /* 0x000400985a007988 */ /* 0x000fe20008000406 */
[----:B------:R-:W-:-:S02]  /*3cc0*/  LOP3.LUT R2, R2, 0x10, R219, 0x78, !PT ;  /* 0x0000001002027812 */ /* 0x000fc400078e78db */
[----:B------:R-:W-:Y:S01]  /*3cd0*/  LOP3.LUT R149, R149, 0x10, RZ, 0xc0, !PT ;  /* 0x0000001095957812 */ /* 0x000fe200078ec0ff */
[----:B------:R-:W1:Y:S01]  /*3ce0*/  S2R R222, SR_TID.X ;  /* 0x0000000000de7919 */ /* 0x000e620000002100 */
[C---:B0-----:R-:W-:Y:S01]  /*3cf0*/  LOP3.LUT R0, R147.reuse, 0x30, RZ, 0x3c, !PT ;  /* 0x0000003093007812 */ /* 0x041fe200078e3cff */
[----:B------:R-:W-:Y:S04]  /*3d00*/  STS.U16 [R90+UR6+0x1400], R140 ;  /* 0x0014008c5a007988 */ /* 0x000fe80008000406 */
[----:B------:R-:W-:Y:S04]  /*3d10*/  STS.U16 [R90+UR6+0x2400], R123 ;  /* 0x0024007b5a007988 */ /* 0x000fe80008000406 */
[----:B------:R-:W-:Y:S04]  /*3d20*/  STS.U16 [R90+UR6+0x3400], R122 ;  /* 0x0034007a5a007988 */ /* 0x000fe80008000406 */
[----:B------:R-:W-:Y:S04]  /*3d30*/  STS.U16 [R90+UR6+0x4400], R115 ;  /* 0x004400735a007988 */ /* 0x000fe80008000406 */
[----:B------:R-:W-:Y:S04]  /*3d40*/  STS.U16 [R90+UR6+0x5400], R121 ;  /* 0x005400795a007988 */ /* 0x000fe80008000406 */
[----:B------:R-:W-:Y:S04]  /*3d50*/  STS.U16 [R90+UR6+0x6400], R153 ;  /* 0x006400995a007988 */ /* 0x000fe80008000406 */
[----:B------:R0:W-:Y:S04]  /*3d60*/  STS.U16 [R90+UR6+0x7400], R199 ;  /* 0x007400c75a007988 */ /* 0x0001e80008000406 */
[----:B------:R1:W-:Y:S04]  /*3d70*/  STS.U16 [R0+UR6+0x2600], R117 ;  /* 0x0026007500007988 */ /* 0x0003e80008000406 */
[----:B------:R-:W-:Y:S01]  /*3d80*/  STS.U16 [R0+UR6+0x600], R119 ;  /* 0x0006007700007988 */ /* 0x000fe20008000406 */
[----:B0-----:R-:W-:-:S03]  /*3d90*/  LOP3.LUT R90, R147, 0x40, RZ, 0x3c, !PT ;  /* 0x00000040935a7812 */ /* 0x001fc600078e3cff */
[----:B------:R-:W-:Y:S01]  /*3da0*/  STS.U16 [R0+UR6+0x1600], R118 ;  /* 0x0016007600007988 */ /* 0x000fe20008000406 */
[----:B-1----:R-:W-:-:S03]  /*3db0*/  IMAD.SHL.U32 R117, R243, 0x2, RZ ;  /* 0x00000002f3757824 */ /* 0x002fc600078e00ff */
[----:B------:R-:W-:Y:S04]  /*3dc0*/  STS.U16 [R0+UR6+0x3600], R116 ;  /* 0x0036007400007988 */ /* 0x000fe80008000406 */
[----:B------:R-:W-:Y:S01]  /*3dd0*/  STS.U16 [R0+UR6+0x4600], R95 ;  /* 0x0046005f00007988 */ /* 0x000fe20008000406 */
[----:B------:R-:W-:-:S03]  /*3de0*/  LOP3.LUT R117, R117, 0x70, RZ, 0x3c, !PT ;  /* 0x0000007075757812 */ /* 0x000fc600078e3cff */
[----:B------:R-:W-:Y:S04]  /*3df0*/  STS.U16 [R0+UR6+0x5600], R168 ;  /* 0x005600a800007988 */ /* 0x000fe80008000406 */
[----:B------:R-:W-:Y:S04]  /*3e00*/  STS.U16 [R0+UR6+0x6600], R198 ;  /* 0x006600c600007988 */ /* 0x000fe80008000406 */
[----:B------:R0:W-:Y:S04]  /*3e10*/  STS.U16 [R0+UR6+0x7600], R150 ;  /* 0x0076009600007988 */ /* 0x0001e80008000406 */
[----:B------:R-:W-:Y:S04]  /*3e20*/  STS.U16 [R90+UR6+0x800], R151 ;  /* 0x000800975a007988 */ /* 0x000fe80008000406 */
[----:B------:R-:W2:Y:S01]  /*3e30*/  LDL.64 R144, [R1+0x20] ;  /* 0x0000200001907983 */ /* 0x000ea20000100a00 */
[----:B0-----:R-:W-:-:S02]  /*3e40*/  LOP3.LUT R0, R147, 0x50, RZ, 0x3c, !PT ;  /* 0x0000005093007812 */ /* 0x001fc400078e3cff */
[----:B------:R-:W-:Y:S01]  /*3e50*/  LOP3.LUT R147, R147, 0x60, RZ, 0x3c, !PT ;  /* 0x0000006093937812 */ /* 0x000fe200078e3cff */
[----:B------:R-:W-:Y:S04]  /*3e60*/  STS.U16 [R90+UR6+0x1800], R114 ;  /* 0x001800725a007988 */ /* 0x000fe80008000406 */
[----:B------:R-:W-:Y:S04]  /*3e70*/  STS.U16 [R90+UR6+0x2800], R113 ;  /* 0x002800715a007988 */ /* 0x000fe80008000406 */
[----:B------:R-:W-:Y:S04]  /*3e80*/  STS.U16 [R90+UR6+0x3800], R112 ;  /* 0x003800705a007988 */ /* 0x000fe80008000406 */
[----:B------:R-:W-:Y:S04]  /*3e90*/  STS.U16 [R90+UR6+0x4800], R89 ;  /* 0x004800595a007988 */ /* 0x000fe80008000406 */
[----:B------:R-:W-:Y:S04]  /*3ea0*/  STS.U16 [R90+UR6+0x5800], R169 ;  /* 0x005800a95a007988 */ /* 0x000fe80008000406 */
[----:B---3--:R-:W-:Y:S04]  /*3eb0*/  STS.U16 [R90+UR6+0x6800], R202 ;  /* 0x006800ca5a007988 */ /* 0x008fe80008000406 */
[----:B----4-:R-:W-:Y:S04]  /*3ec0*/  STS.U16 [R90+UR6+0x7800], R203 ;  /* 0x007800cb5a007988 */ /* 0x010fe80008000406 */
[----:B------:R-:W-:Y:S04]  /*3ed0*/  STS.U16 [R0+UR6+0xa00], R94 ;  /* 0x000a005e00007988 */ /* 0x000fe80008000406 */
[----:B------:R-:W-:Y:S04]  /*3ee0*/  STS.U16 [R0+UR6+0x1a00], R93 ;  /* 0x001a005d00007988 */ /* 0x000fe80008000406 */
[----:B------:R-:W-:Y:S04]  /*3ef0*/  STS.U16 [R0+UR6+0x2a00], R92 ;  /* 0x002a005c00007988 */ /* 0x000fe80008000406 */
[----:B------:R-:W-:Y:S04]  /*3f00*/  STS.U16 [R0+UR6+0x3a00], R91 ;  /* 0x003a005b00007988 */ /* 0x000fe80008000406 */
[----:B------:R-:W-:Y:S04]  /*3f10*/  STS.U16 [R0+UR6+0x4a00], R84 ;  /* 0x004a005400007988 */ /* 0x000fe80008000406 */
[----:B------:R-:W-:Y:S04]  /*3f20*/  STS.U16 [R0+UR6+0x5a00], R206 ;  /* 0x005a00ce00007988 */ /* 0x000fe80008000406 */
[----:B-----5:R-:W-:Y:S04]  /*3f30*/  STS.U16 [R0+UR6+0x6a00], R207 ;  /* 0x006a00cf00007988 */ /* 0x020fe80008000406 */
[----:B------:R0:W-:Y:S04]  /*3f40*/  STS.U16 [R0+UR6+0x7a00], R210 ;  /* 0x007a00d200007988 */ /* 0x0001e80008000406 */
[----:B------:R-:W-:Y:S04]  /*3f50*/  STS.U16 [R147+UR6+0xc00], R88 ;  /* 0x000c005893007988 */ /* 0x000fe80008000406 */
[----:B------:R-:W-:Y:S04]  /*3f60*/  STS.U16 [R147+UR6+0x1c00], R85 ;  /* 0x001c005593007988 */ /* 0x000fe80008000406 */
[----:B------:R-:W-:Y:S04]  /*3f70*/  STS.U16 [R147+UR6+0x2c00], R87 ;  /* 0x002c005793007988 */ /* 0x000fe80008000406 */
[----:B------:R-:W-:Y:S04]  /*3f80*/  STS.U16 [R147+UR6+0x3c00], R86 ;  /* 0x003c005693007988 */ /* 0x000fe80008000406 */
[----:B------:R1:W-:Y:S04]  /*3f90*/  STS.U16 [R147+UR6+0x4c00], R4 ;  /* 0x004c000493007988 */ /* 0x0003e80008000406 */
[----:B------:R-:W-:Y:S04]  /*3fa0*/  STS.U16 [R147+UR6+0x5c00], R211 ;  /* 0x005c00d393007988 */ /* 0x000fe80008000406 */
[----:B--2---:R-:W-:Y:S04]  /*3fb0*/  STS.U16 [R147+UR6+0x6c00], R214 ;  /* 0x006c00d693007988 */ /* 0x004fe80008000406 */
        /* <DEDUP_REMOVED lines=9> */
[----:B------:R-:W-:Y:S01]  /*4050*/  BAR.SYNC.DEFER_BLOCKING 0x0 ;  /* 0x0000000000007b1d */ /* 0x000fe20000010000 */
[----:B------:R-:W-:-:S04]  /*4060*/  LEA R2, R149, R2, 0x5 ;  /* 0x0000000295027211 */ /* 0x000fc800078e28ff */
[----:B0-----:R-:W-:Y:S02]  /*4070*/  LOP3.LUT R0, R2, 0x20, RZ, 0x3c, !PT ;  /* 0x0000002002007812 */ /* 0x001fe400078e3cff */
[----:B-1----:R-:W-:Y:S01]  /*4080*/  LOP3.LUT R4, R3, 0x40, RZ, 0x3c, !PT ;  /* 0x0000004003047812 */ /* 0x002fe200078e3cff */
[----:B--2---:R-:W2:Y:S04]  /*4090*/  LDL.64 R146, [R1+0x28] ;  /* 0x0000280001927983 */ /* 0x004ea80000100a00 */
[----:B------:R-:W-:Y:S04]  /*40a0*/  LDSM.16.MT88.4 R84, [R2+UR6+0x8000] ;  /* 0x008000060254783b */ /* 0x000fe80008004200 */
[----:B------:R-:W0:Y:S04]  /*40b0*/  LDSM.16.M88.4 R92, [R3+UR6] ;  /* 0x00000006035c783b */ /* 0x000e280008000200 */
[----:B------:R-:W1:Y:S04]  /*40c0*/  LDSM.16.MT88.4 R140, [R0+UR6+0x8000] ;  /* 0x00800006008c783b */ /* 0x000e680008004200 */
[----:B------:R-:W3:Y:S04]  /*40d0*/  LDSM.16.MT88.4 R80, [R2+UR6+0x8400] ;  /* 0x008400060250783b */ /* 0x000ee80008004200 */
[----:B------:R-:W4:Y:S04]  /*40e0*/  LDSM.16.MT88.4 R112, [R0+UR6+0x8400] ;  /* 0x008400060070783b */ /* 0x000f280008004200 */
[----:B------:R-:W-:Y:S04]  /*40f0*/  LDSM.16.MT88.4 R120, [R2+UR6+0x8800] ;  /* 0x008800060278783b */ /* 0x000fe80008004200 */
[----:B------:R-:W5:Y:S04]  /*4100*/  LDSM.16.M88.4 R88, [R4+UR6] ;  /* 0x000000060458783b */ /* 0x000f680008000200 */
[----:B------:R-:W4:Y:S01]  /*4110*/  LDSM.16.MT88.4 R116, [R0+UR6+0x8800] ;  /* 0x008800060074783b */ /* 0x000f220008004200 */
[-C--:B0-----:R-:W-:Y:S08]  /*4120*/  HMMA.16816.F32.BF16 R84, R84, R92.reuse, RZ ;  /* 0x0000005c5454723c */ /* 0x081ff000000418ff */
[----:B-1----:R-:W-:-:S12]  /*4130*/  HMMA.16816.F32.BF16 R140, R140, R92, RZ ;  /* 0x0000005c8c8c723c */ /* 0x002fd800000418ff */
[-C--:B---3--:R-:W-:Y:S01]  /*4140*/  HMMA.16816.F32.BF16 R80, R80, R94.reuse, R84 ;  /* 0x0000005e5050723c */ /* 0x088fe20000041854 */
[----:B------:R-:W0:Y:S07]  /*4150*/  LDSM.16.MT88.4 R84, [R2+UR6+0x8c00] ;  /* 0x008c00060254783b */ /* 0x000e2e0008004200 */
[----:B----4-:R-:W-:Y:S01]  /*4160*/  HMMA.16816.F32.BF16 R92, R112, R94, R140 ;  /* 0x0000005e705c723c */ /* 0x010fe2000004188c */
[----:B------:R-:W1:Y:S04]  /*4170*/  LDSM.16.MT88.4 R112, [R0+UR6+0x8c00] ;  /* 0x008c00060070783b */ /* 0x000e680008004200 */
[----:B------:R-:W-:Y:S07]  /*4180*/  LDSM.16.MT88.4 R140, [R2+UR6+0x9000] ;  /* 0x00900006028c783b */ /* 0x000fee0008004200 */
[-C--:B-----5:R-:W-:Y:S01]  /*4190*/  HMMA.16816.F32.BF16 R120, R120, R88.reuse, R80 ;  /* 0x000000587878723c */ /* 0x0a0fe20000041850 */
[----:B------:R-:W3:Y:S07]  /*41a0*/  LDSM.16.M88.4 R80, [R3+UR6+0x80] ;  /* 0x000080060350783b */ /* 0x000eee0008000200 */
[----:B------:R-:W-:Y:S01]  /*41b0*/  HMMA.16816.F32.BF16 R116, R116, R88, R92 ;  /* 0x000000587474723c */ /* 0x000fe2000004185c */
[----:B------:R-:W4:Y:S11]  /*41c0*/  LDSM.16.MT88.4 R92, [R0+UR6+0x9000] ;  /* 0x00900006005c783b */ /* 0x000f360008004200 */
[-C--:B0-----:R-:W-:Y:S01]  /*41d0*/  HMMA.16816.F32.BF16 R84, R84, R90.reuse, R120 ;  /* 0x0000005a5454723c */ /* 0x081fe20000041878 */
[----:B------:R-:W0:Y:S07]  /*41e0*/  LDSM.16.MT88.4 R120, [R2+UR6+0x9400] ;  /* 0x009400060278783b */ /* 0x000e2e0008004200 */
[----:B-1----:R-:W-:Y:S01]  /*41f0*/  HMMA.16816.F32.BF16 R88, R112, R90, R116 ;  /* 0x0000005a7058723c */ /* 0x002fe20000041874 */
[----:B------:R-:W1:Y:S04]  /*4200*/  LDSM.16.MT88.4 R116, [R0+UR6+0x9400] ;  /* 0x009400060074783b */ /* 0x000e680008004200 */
[----:B------:R-:W-:Y:S07]  /*4210*/  LDSM.16.M88.4 R112, [R4+UR6+0x80] ;  /* 0x000080060470783b */ /* 0x000fee0008000200 */
[-C--:B---3--:R-:W-:Y:S01]  /*4220*/  HMMA.16816.F32.BF16 R140, R140, R80.reuse, R84 ;  /* 0x000000508c8c723c */ /* 0x088fe20000041854 */
[----:B------:R-:W3:Y:S07]  /*4230*/  LDSM.16.MT88.4 R84, [R2+UR6+0x9800] ;  /* 0x009800060254783b */ /* 0x000eee0008004200 */
[----:B----4-:R-:W-:Y:S01]  /*4240*/  HMMA.16816.F32.BF16 R92, R92, R80, R88 ;  /* 0x000000505c5c723c */ /* 0x010fe20000041858 */
[----:B------:R-:W4:Y:S11]  /*4250*/  LDSM.16.MT88.4 R88, [R0+UR6+0x9800] ;  /* 0x009800060058783b */ /* 0x000f360008004200 */
[-C--:B0-----:R-:W-:Y:S01]  /*4260*/  HMMA.16816.F32.BF16 R120, R120, R82.reuse, R140 ;  /* 0x000000527878723c */ /* 0x081fe2000004188c */
[----:B------:R-:W0:Y:S07]  /*4270*/  LDSM.16.MT88.4 R140, [R2+UR6+0x9c00] ;  /* 0x009c0006028c783b */ /* 0x000e2e0008004200 */
[----:B-1----:R-:W-:Y:S01]  /*4280*/  HMMA.16816.F32.BF16 R92, R116, R82, R92 ;  /* 0x00000052745c723c */ /* 0x002fe2000004185c */
[----:B------:R-:W1:Y:S04]  /*4290*/  LDSM.16.MT88.4 R80, [R0+UR6+0x9c00] ;  /* 0x009c00060050783b */ /* 0x000e680008004200 */
[----:B------:R-:W-:Y:S07]  /*42a0*/  LDSM.16.MT88.4 R116, [R2+UR6+0xa000] ;  /* 0x00a000060274783b */ /* 0x000fee0008004200 */
[-C--:B---3--:R-:W-:Y:S01]  /*42b0*/  HMMA.16816.F32.BF16 R120, R84, R112.reuse, R120 ;  /* 0x000000705478723c */ /* 0x088fe20000041878 */
[----:B------:R-:W3:Y:S07]  /*42c0*/  LDSM.16.M88.4 R84, [R3+UR6+0x100] ;  /* 0x000100060354783b */ /* 0x000eee0008000200 */
[----:B----4-:R-:W-:Y:S01]  /*42d0*/  HMMA.16816.F32.BF16 R92, R88, R112, R92 ;  /* 0x00000070585c723c */ /* 0x010fe2000004185c */
        /* <DEDUP_REMOVED lines=31> */
[----:B------:R-:W1:Y:S11]  /*44d0*/  LDSM.16.MT88.4 R84, [R0+UR6+0xbc00] ;  /* 0x00bc00060054783b */ /* 0x000e760008004200 */
[----:B---3--:R-:W-:Y:S01]  /*44e0*/  HMMA.16816.F32.BF16 R116, R140, R112, R116 ;  /* 0x000000708c74723c */ /* 0x008fe20000041874 */
[----:B------:R-:W-:Y:S01]  /*44f0*/  SHF.R.U32.HI R91, RZ, 0x3, R243 ;  /* 0x00000003ff5b7819 */ /* 0x000fe200000116f3 */
[----:B------:R-:W3:Y:S01]  /*4500*/  LDL.64 R142, [R1+0x18] ;  /* 0x00001800018e7983 */ /* 0x000ee20000100a00 */
[----:B------:R-:W-:-:S03]  /*4510*/  LEA R90, R243, UR6, 0x2 ;  /* 0x00000006f35a7c11 */ /* 0x000fc6000f8e10ff */
[----:B------:R-:W5:Y:S02]  /*4520*/  LDL.64 R140, [R1+0x10] ;  /* 0x00001000018c7983 */ /* 0x000f640000100a00 */
[----:B----4-:R-:W-:-:S12]  /*4530*/  HMMA.16816.F32.BF16 R80, R92, R112, R80 ;  /* 0x000000705c50723c */ /* 0x010fd80000041850 */
[-C--:B0-----:R-:W-:Y:S01]  /*4540*/  HMMA.16816.F32.BF16 R116, R120, R114.reuse, R116 ;  /* 0x000000727874723c */ /* 0x081fe20000041874 */
[----:B------:R-:W-:Y:S01]  /*4550*/  LOP3.LUT R91, R91, 0x1c, RZ, 0xc0, !PT ;  /* 0x0000001c5b5b7812 */ /* 0x000fe200078ec0ff */
[----:B------:R-:W4:Y:S04]  /*4560*/  LDL.64 R120, [R1+0x30] ;  /* 0x0000300001787983 */ /* 0x000f280000100a00 */
[----:B------:R-:W2:Y:S02]  /*4570*/  LDL.64 R122, [R1+0x8] ;  /* 0x00000800017a7983 */ /* 0x000ea40000100a00 */
[----:B-1----:R-:W-:Y:S02]  /*4580*/  HMMA.16816.F32.BF16 R80, R84, R114, R80 ;  /* 0x000000725450723c */ /* 0x002fe40000041850 */
[----:B------:R-:W2:Y:S09]  /*4590*/  LDL.64 R114, [R1] ;  /* 0x0000000001727983 */ /* 0x000eb20000100a00 */
[----:B------:R-:W-:Y:S01]  /*45a0*/  FMUL R0, R116, UR9 ;  /* 0x0000000974007c20 */ /* 0x000fe20008400000 */
[----:B------:R-:W-:Y:S01]  /*45b0*/  FMUL R86, R117, UR9 ;  /* 0x0000000975567c20 */ /* 0x000fe20008400000 */
[----:B------:R-:W-:Y:S01]  /*45c0*/  FMUL R2, R118, UR9 ;  /* 0x0000000976027c20 */ /* 0x000fe20008400000 */
[----:B------:R-:W-:-:S05]  /*45d0*/  FMUL R85, R119, UR9 ;  /* 0x0000000977557c20 */ /* 0x000fca0008400000 */
[----:B------:R-:W-:Y:S01]  /*45e0*/  FMUL R3, R80, UR9 ;  /* 0x0000000950037c20 */ /* 0x000fe20008400000 */
[----:B------:R-:W-:Y:S01]  /*45f0*/  FMUL R84, R81, UR9 ;  /* 0x0000000951547c20 */ /* 0x000fe20008400000 */
[----:B------:R-:W-:Y:S01]  /*4600*/  FMUL R4, R82, UR9 ;  /* 0x0000000952047c20 */ /* 0x000fe20008400000 */
[----:B------:R-:W-:Y:S01]  /*4610*/  FMUL R11, R83, UR9 ;  /* 0x00000009530b7c20 */ /* 0x000fe20008400000 */
[----:B------:R-:W-:Y:S02]  /*4620*/  FMNMX R0, R0, R86, !PT ;  /* 0x0000005600007209 */ /* 0x000fe40007800000 */
[----:B------:R-:W-:Y:S02]  /*4630*/  FMNMX R2, R2, R85, !PT ;  /* 0x0000005502027209 */ /* 0x000fe40007800000 */
[----:B------:R-:W-:Y:S02]  /*4640*/  FMNMX R3, R3, R84, !PT ;  /* 0x0000005403037209 */ /* 0x000fe40007800000 */
[----:B------:R-:W-:Y:S01]  /*4650*/  FMNMX R4, R4, R11, !PT ;  /* 0x0000000b04047209 */ /* 0x000fe20007800000 */
[----:B------:R-:W0:Y:S04]  /*4660*/  SHFL.BFLY PT, R86, R0, 0x2, 0x1f ;  /* 0x0c401f0000567f89 */ /* 0x000e2800000e0000 */
[----:B------:R-:W1:Y:S04]  /*4670*/  SHFL.BFLY PT, R85, R2, 0x2, 0x1f ;  /* 0x0c401f0002557f89 */ /* 0x000e6800000e0000 */
[----:B------:R-:W1:Y:S04]  /*4680*/  SHFL.BFLY PT, R84, R3, 0x2, 0x1f ;  /* 0x0c401f0003547f89 */ /* 0x000e6800000e0000 */
[----:B------:R-:W1:Y:S01]  /*4690*/  SHFL.BFLY PT, R11, R4, 0x2, 0x1f ;  /* 0x0c401f00040b7f89 */ /* 0x000e6200000e0000 */
[----:B0-----:R-:W-:-:S02]  /*46a0*/  FMNMX R0, R0, R86, !PT ;  /* 0x0000005600007209 */ /* 0x001fc40007800000 */
[----:B-1----:R-:W-:Y:S02]  /*46b0*/  FMNMX R2, R2, R85, !PT ;  /* 0x0000005502027209 */ /* 0x002fe40007800000 */
[----:B------:R-:W-:Y:S02]  /*46c0*/  FMNMX R3, R3, R84, !PT ;  /* 0x0000005403037209 */ /* 0x000fe40007800000 */
[----:B------:R-:W-:Y:S01]  /*46d0*/  FMNMX R4, R4, R11, !PT ;  /* 0x0000000b04047209 */ /* 0x000fe20007800000 */
[----:B------:R-:W0:Y:S04]  /*46e0*/  SHFL.BFLY PT, R85, R2, 0x1, 0x1f ;  /* 0x0c201f0002557f89 */ /* 0x000e2800000e0000 */
[----:B------:R-:W1:Y:S04]  /*46f0*/  SHFL.BFLY PT, R11, R0, 0x1, 0x1f ;  /* 0x0c201f00000b7f89 */ /* 0x000e6800000e0000 */
[----:B------:R-:W1:Y:S04]  /*4700*/  SHFL.BFLY PT, R86, R3, 0x1, 0x1f ;  /* 0x0c201f0003567f89 */ /* 0x000e6800000e0000 */
[----:B------:R-:W1:Y:S01]  /*4710*/  SHFL.BFLY PT, R87, R4, 0x1, 0x1f ;  /* 0x0c201f0004577f89 */ /* 0x000e6200000e0000 */
[----:B------:R-:W-:-:S05]  /*4720*/  IMAD.SHL.U32 R84, R222, 0x8, RZ ;  /* 0x00000008de547824 */ /* 0x000fca00078e00ff */
[----:B------:R-:W-:-:S04]  /*4730*/  LOP3.LUT R84, R84, 0xe0, RZ, 0xc0, !PT ;  /* 0x000000e054547812 */ /* 0x000fc800078ec0ff */
[----:B------:R-:W-:Y:S02]  /*4740*/  IADD3 R88, PT, PT, R84, UR6, RZ ;  /* 0x0000000654587c10 */ /* 0x000fe4000fffe0ff */
[----:B0-----:R-:W-:-:S03]  /*4750*/  FMNMX R85, R2, R85, !PT ;  /* 0x0000005502557209 */ /* 0x001fc60007800000 */
[----:B------:R-:W-:Y:S01]  /*4760*/  IMAD.IADD R91, R88, 0x1, R91 ;  /* 0x00000001585b7824 */ /* 0x000fe200078e025b */
[----:B------:R-:W-:Y:S01]  /*4770*/  BAR.SYNC.DEFER_BLOCKING 0x0 ;  /* 0x0000000000007b1d */ /* 0x000fe20000010000 */
[----:B-1----:R-:W-:Y:S02]  /*4780*/  FMNMX R11, R0, R11, !PT ;  /* 0x0000000b000b7209 */ /* 0x002fe40007800000 */
[----:B------:R-:W-:Y:S02]  /*4790*/  FMNMX R86, R3, R86, !PT ;  /* 0x0000005603567209 */ /* 0x000fe40007800000 */
[----:B------:R-:W-:Y:S01]  /*47a0*/  FMNMX R87, R4, R87, !PT ;  /* 0x0000005704577209 */ /* 0x000fe20007800000 */
[----:B------:R-:W-:Y:S04]  /*47b0*/  @!P1 STS [R91], R11 ;  /* 0x0000000b5b009388 */ /* 0x000fe80000000800 */
[----:B------:R-:W-:Y:S04]  /*47c0*/  @!P1 STS [R91+0x100], R85 ;  /* 0x000100555b009388 */ /* 0x000fe80000000800 */
[----:B------:R-:W-:Y:S04]  /*47d0*/  @!P1 STS [R91+0x200], R86 ;  /* 0x000200565b009388 */ /* 0x000fe80000000800 */
[----:B------:R-:W-:Y:S01]  /*47e0*/  @!P1 STS [R91+0x300], R87 ;  /* 0x000300575b009388 */ /* 0x000fe20000000800 */
[----:B------:R-:W-:Y:S06]  /*47f0*/  BAR.SYNC.DEFER_BLOCKING 0x0 ;  /* 0x0000000000007b1d */ /* 0x000fec0000010000 */
[----:B------:R-:W0:Y:S04]  /*4800*/  LDS R0, [R90] ;  /* 0x000000005a007984 */ /* 0x000e280000000800 */
[----:B0-----:R-:W0:Y:S02]  /*4810*/  SHFL.BFLY PT, R2, R0, 0x4, 0x1f ;  /* 0x0c801f0000027f89 */ /* 0x001e2400000e0000 */
[----:B0-----:R-:W-:-:S05]  /*4820*/  FMNMX R2, R0, R2, !PT ;  /* 0x0000000200027209 */ /* 0x001fca0007800000 */
[----:B------:R-:W0:Y:S02]  /*4830*/  SHFL.BFLY PT, R0, R2, 0x2, 0x1f ;  /* 0x0c401f0002007f89 */ /* 0x000e2400000e0000 */
[----:B0-----:R-:W-:-:S05]  /*4840*/  FMNMX R0, R2, R0, !PT ;  /* 0x0000000002007209 */ /* 0x001fca0007800000 */
[----:B------:R-:W0:Y:S02]  /*4850*/  SHFL.BFLY PT, R2, R0, 0x1, 0x1f ;  /* 0x0c201f0000027f89 */ /* 0x000e2400000e0000 */
[----:B0-----:R-:W-:-:S05]  /*4860*/  FMNMX R2, R0, R2, !PT ;  /* 0x0000000200027209 */ /* 0x001fca0007800000 */
[----:B------:R-:W-:Y:S01]  /*4870*/  @!P0 STS [R90], R2 ;  /* 0x000000025a008388 */ /* 0x000fe20000000800 */
[----:B------:R-:W-:Y:S06]  /*4880*/  BAR.SYNC.DEFER_BLOCKING 0x0 ;  /* 0x0000000000007b1d */ /* 0x000fec0000010000 */
[----:B------:R-:W0:Y:S04]  /*4890*/  LDS R3, [R84+UR6+0x200] ;  /* 0x0002000654037984 */ /* 0x000e280008000800 */
[----:B------:R-:W1:Y:S04]  /*48a0*/  LDS R0, [R84+UR6] ;  /* 0x0000000654007984 */ /* 0x000e680008000800 */
[----:B------:R-:W3:Y:S04]  /*48b0*/  LDS R2, [R84+UR6+0x100] ;  /* 0x0001000654027984 */ /* 0x000ee80008000800 */
[----:B------:R-:W2:Y:S01]  /*48c0*/  LDS R4, [R84+UR6+0x300] ;  /* 0x0003000654047984 */ /* 0x000ea20008000800 */
[----:B0-----:R-:W-:-:S05]  /*48d0*/  FMNMX R3, R3, R7, !PT ;  /* 0x0000000703037209 */ /* 0x001fca0007800000 */
[--C-:B------:R-:W-:Y:S01]  /*48e0*/  FFMA R80, R80, UR9, -R3.reuse ;  /* 0x0000000950507c23 */ /* 0x100fe20008000803 */
[----:B-1----:R-:W-:Y:S02]  /*48f0*/  FMNMX R0, R0, R9, !PT ;  /* 0x0000000900007209 */ /* 0x002fe40007800000 */
[----:B---3--:R-:W-:Y:S01]  /*4900*/  FMNMX R2, R2, R8, !PT ;  /* 0x0000000802027209 */ /* 0x008fe20007800000 */
[----:B------:R-:W-:Y:S01]  /*4910*/  FMUL R80, R80, 1.4426950216293334961 ;  /* 0x3fb8aa3b50507820 */ /* 0x000fe20000400000 */
[----:B--2---:R-:W-:Y:S01]  /*4920*/  FMNMX R4, R4, R10, !PT ;  /* 0x0000000a04047209 */ /* 0x004fe20007800000 */
[--C-:B------:R-:W-:Y:S01]  /*4930*/  FFMA R116, R116, UR9, -R0.reuse ;  /* 0x0000000974747c23 */ /* 0x100fe20008000800 */
[----:B------:R-:W-:Y:S01]  /*4940*/  FFMA R117, R117, UR9, -R0 ;  /* 0x0000000975757c23 */ /* 0x000fe20008000800 */
[--C-:B------:R-:W-:Y:S01]  /*4950*/  FFMA R118, R118, UR9, -R2.reuse ;  /* 0x0000000976767c23 */ /* 0x100fe20008000802 */
[----:B------:R-:W-:Y:S01]  /*4960*/  FFMA R119, R119, UR9, -R2 ;  /* 0x0000000977777c23 */ /* 0x000fe20008000802 */
[--C-:B------:R-:W-:Y:S01]  /*4970*/  FFMA R83, R83, UR9, -R4.reuse ;  /* 0x0000000953537c23 */ /* 0x100fe20008000804 */
[----:B------:R0:W-:Y:S01]  /*4980*/  MUFU.EX2 R88, R80 ;  /* 0x0000005000587308 */ /* 0x0001e20000000800 */
[----:B------:R-:W-:Y:S01]  /*4990*/  FFMA R81, R81, UR9, -R3 ;  /* 0x0000000951517c23 */ /* 0x000fe20008000803 */
[----:B------:R-:W-:Y:S01]  /*49a0*/  FMUL R11, R116, 1.4426950216293334961 ;  /* 0x3fb8aa3b740b7820 */ /* 0x000fe20000400000 */
[----:B------:R-:W-:Y:S01]  /*49b0*/  FMUL R86, R117, 1.4426950216293334961 ;  /* 0x3fb8aa3b75567820 */ /* 0x000fe20000400000 */
[----:B------:R-:W-:Y:S01]  /*49c0*/  FMUL R85, R118, 1.4426950216293334961 ;  /* 0x3fb8aa3b76557820 */ /* 0x000fe20000400000 */
[----:B------:R-:W-:Y:S01]  /*49d0*/  FMUL R87, R119, 1.4426950216293334961 ;  /* 0x3fb8aa3b77577820 */ /* 0x000fe20000400000 */
[----:B------:R-:W-:Y:S01]  /*49e0*/  FMUL R83, R83, 1.4426950216293334961 ;  /* 0x3fb8aa3b53537820 */ /* 0x000fe20000400000 */
[----:B0-----:R-:W-:Y:S01]  /*49f0*/  FFMA R80, R82, UR9, -R4 ;  /* 0x0000000952507c23 */ /* 0x001fe20008000804 */
[----:B------:R-:W-:-:S03]  /*4a00*/  FMUL R81, R81, 1.4426950216293334961 ;  /* 0x3fb8aa3b51517820 */ /* 0x000fc60000400000 */
[----:B------:R-:W-:Y:S01]  /*4a10*/  FMUL R80, R80, 1.4426950216293334961 ;  /* 0x3fb8aa3b50507820 */ /* 0x000fe20000400000 */
[----:B------:R-:W-:Y:S08]  /*4a20*/  MUFU.EX2 R11, R11 ;  /* 0x0000000b000b7308 */ /* 0x000ff00000000800 */
[----:B------:R-:W0:Y:S08]  /*4a30*/  MUFU.EX2 R86, R86 ;  /* 0x0000005600567308 */ /* 0x000e300000000800 */
[----:B------:R-:W-:Y:S08]  /*4a40*/  MUFU.EX2 R85, R85 ;  /* 0x0000005500557308 */ /* 0x000ff00000000800 */
[----:B------:R-:W1:Y:S08]  /*4a50*/  MUFU.EX2 R87, R87 ;  /* 0x0000005700577308 */ /* 0x000e700000000800 */
[----:B------:R-:W2:Y:S08]  /*4a60*/  MUFU.EX2 R82, R81 ;  /* 0x0000005100527308 */ /* 0x000eb00000000800 */
[----:B------:R-:W-:Y:S08]  /*4a70*/  MUFU.EX2 R89, R80 ;  /* 0x0000005000597308 */ /* 0x000ff00000000800 */
[----:B------:R-:W3:Y:S01]  /*4a80*/  MUFU.EX2 R83, R83 ;  /* 0x0000005300537308 */ /* 0x000ee20000000800 */
[----:B0-----:R-:W-:Y:S01]  /*4a90*/  FADD R94, R11, R86 ;  /* 0x000000560b5e7221 */ /* 0x001fe20000000000 */
[----:B-1----:R-:W-:Y:S01]  /*4aa0*/  FADD R95, R85, R87 ;  /* 0x00000057555f7221 */ /* 0x002fe20000000000 */
[----:B--2---:R-:W-:-:S03]  /*4ab0*/  FADD R92, R88, R82 ;  /* 0x00000052585c7221 */ /* 0x004fc60000000000 */
[----:B------:R-:W0:Y:S04]  /*4ac0*/  SHFL.BFLY PT, R112, R94, 0x2, 0x1f ;  /* 0x0c401f005e707f89 */ /* 0x000e2800000e0000 */
[----:B------:R-:W1:Y:S01]  /*4ad0*/  SHFL.BFLY PT, R113, R95, 0x2, 0x1f ;  /* 0x0c401f005f717f89 */ /* 0x000e6200000e0000 */
[----:B---3--:R-:W-:-:S03]  /*4ae0*/  FADD R81, R89, R83 ;  /* 0x0000005359517221 */ /* 0x008fc60000000000 */
[----:B------:R-:W2:Y:S04]  /*4af0*/  SHFL.BFLY PT, R93, R92, 0x2, 0x1f ;  /* 0x0c401f005c5d7f89 */ /* 0x000ea800000e0000 */
[----:B------:R-:W3:Y:S01]  /*4b00*/  SHFL.BFLY PT, R80, R81, 0x2, 0x1f ;  /* 0x0c401f0051507f89 */ /* 0x000ee200000e0000 */
[----:B0-----:R-:W-:Y:S01]  /*4b10*/  FADD R112, R94, R112 ;  /* 0x000000705e707221 */ /* 0x001fe20000000000 */
[----:B-1----:R-:W-:Y:S01]  /*4b20*/  FADD R113, R95, R113 ;  /* 0x000000715f717221 */ /* 0x002fe20000000000 */
[----:B--2---:R-:W-:Y:S01]  /*4b30*/  FADD R93, R92, R93 ;  /* 0x0000005d5c5d7221 */ /* 0x004fe20000000000 */
[----:B---3--:R-:W-:-:S03]  /*4b40*/  FADD R80, R81, R80 ;  /* 0x0000005051507221 */ /* 0x008fc60000000000 */
[----:B------:R-:W0:Y:S04]  /*4b50*/  SHFL.BFLY PT, R92, R113, 0x1, 0x1f ;  /* 0x0c201f00715c7f89 */ /* 0x000e2800000e0000 */
[----:B------:R-:W1:Y:S04]  /*4b60*/  SHFL.BFLY PT, R81, R112, 0x1, 0x1f ;  /* 0x0c201f0070517f89 */ /* 0x000e6800000e0000 */
[----:B------:R-:W2:Y:S04]  /*4b70*/  SHFL.BFLY PT, R94, R93, 0x1, 0x1f ;  /* 0x0c201f005d5e7f89 */ /* 0x000ea800000e0000 */
[----:B------:R-:W3:Y:S01]  /*4b80*/  SHFL.BFLY PT, R95, R80, 0x1, 0x1f ;  /* 0x0c201f00505f7f89 */ /* 0x000ee200000e0000 */
[----:B0-----:R-:W-:Y:S01]  /*4b90*/  FADD R92, R113, R92 ;  /* 0x0000005c715c7221 */ /* 0x001fe20000000000 */
[----:B------:R-:W-:Y:S01]  /*4ba0*/  BAR.SYNC.DEFER_BLOCKING 0x0 ;  /* 0x0000000000007b1d */ /* 0x000fe20000010000 */
[----:B-1----:R-:W-:Y:S01]  /*4bb0*/  FADD R81, R112, R81 ;  /* 0x0000005170517221 */ /* 0x002fe20000000000 */
[----:B--2---:R-:W-:Y:S01]  /*4bc0*/  FADD R94, R93, R94 ;  /* 0x0000005e5d5e7221 */ /* 0x004fe20000000000 */
[----:B---3--:R-:W-:-:S03]  /*4bd0*/  FADD R95, R80, R95 ;  /* 0x0000005f505f7221 */ /* 0x008fc60000000000 */
[----:B------:R-:W-:Y:S04]  /*4be0*/  @!P1 STS [R91], R81 ;  /* 0x000000515b009388 */ /* 0x000fe80000000800 */
[----:B------:R-:W-:Y:S04]  /*4bf0*/  @!P1 STS [R91+0x100], R92 ;  /* 0x0001005c5b009388 */ /* 0x000fe80000000800 */
[----:B------:R-:W-:Y:S04]  /*4c00*/  @!P1 STS [R91+0x200], R94 ;  /* 0x0002005e5b009388 */ /* 0x000fe80000000800 */
[----:B------:R-:W-:Y:S01]  /*4c10*/  @!P1 STS [R91+0x300], R95 ;  /* 0x0003005f5b009388 */ /* 0x000fe20000000800 */
[----:B------:R-:W-:Y:S06]  /*4c20*/  BAR.SYNC.DEFER_BLOCKING 0x0 ;  /* 0x0000000000007b1d */ /* 0x000fec0000010000 */
[----:B------:R-:W0:Y:S04]  /*4c30*/  LDS R80, [R90] ;  /* 0x000000005a507984 */ /* 0x000e280000000800 */
[----:B0-----:R-:W0:Y:S02]  /*4c40*/  SHFL.BFLY PT, R81, R80, 0x4, 0x1f ;  /* 0x0c801f0050517f89 */ /* 0x001e2400000e0000 */
[----:B0-----:R-:W-:-:S05]  /*4c50*/  FADD R81, R80, R81 ;  /* 0x0000005150517221 */ /* 0x001fca0000000000 */
[----:B------:R-:W0:Y:S02]  /*4c60*/  SHFL.BFLY PT, R80, R81, 0x2, 0x1f ;  /* 0x0c401f0051507f89 */ /* 0x000e2400000e0000 */
[----:B0-----:R-:W-:-:S05]  /*4c70*/  FADD R80, R81, R80 ;  /* 0x0000005051507221 */ /* 0x001fca0000000000 */
[----:B------:R-:W0:Y:S02]  /*4c80*/  SHFL.BFLY PT, R81, R80, 0x1, 0x1f ;  /* 0x0c201f0050517f89 */ /* 0x000e2400000e0000 */
[----:B0-----:R-:W-:-:S05]  /*4c90*/  FADD R80, R80, R81 ;  /* 0x0000005150507221 */ /* 0x001fca0000000000 */
[----:B------:R0:W-:Y:S01]  /*4ca0*/  @!P0 STS [R90], R80 ;  /* 0x000000505a008388 */ /* 0x0001e20000000800 */
[C---:B------:R-:W-:Y:S01]  /*4cb0*/  IMAD.WIDE R112, R6.reuse, 0x2, R146 ;  /* 0x0000000206707825 */ /* 0x040fe200078e0292 */
[----:B------:R-:W-:Y:S03]  /*4cc0*/  BAR.SYNC.DEFER_BLOCKING 0x0 ;  /* 0x0000000000007b1d */ /* 0x000fe60000010000 */
[----:B------:R-:W-:-:S04]  /*4cd0*/  IMAD.WIDE R94, R6, 0x2, R142 ;  /* 0x00000002065e7825 */ /* 0x000fc800078e028e */
[----:B0-----:R-:W-:-:S04]  /*4ce0*/  IMAD.WIDE R80, R6, 0x2, R144 ;  /* 0x0000000206507825 */ /* 0x001fc800078e0290 */
[----:B----4-:R-:W-:-:S04]  /*4cf0*/  IMAD.WIDE R120, R6, 0x2, R120 ;  /* 0x0000000206787825 */ /* 0x010fc800078e0278 */
[----:B------:R-:W-:-:S04]  /*4d00*/  IMAD.WIDE R116, R6, 0x2, R114 ;  /* 0x0000000206747825 */ /* 0x000fc800078e0272 */
[C---:B------:R-:W-:Y:S01]  /*4d10*/  IMAD.WIDE R114, R6.reuse, 0x2, R250 ;  /* 0x0000000206727825 */ /* 0x040fe200078e02fa */
[----:B------:R0:W2:Y:S04]  /*4d20*/  LDG.E.U16 R157, desc[UR10][R112.64] ;  /* 0x0000000a709d7981 */ /* 0x0000a8000c1e1500 */
[----:B------:R1:W3:Y:S04]  /*4d30*/  LDG.E.U16 R156, desc[UR10][R94.64] ;  /* 0x0000000a5e9c7981 */ /* 0x0002e8000c1e1500 */
[----:B------:R-:W4:Y:S01]  /*4d40*/  LDG.E.U16 R81, desc[UR10][R80.64] ;  /* 0x0000000a50517981 */ /* 0x000f22000c1e1500 */
[----:B0-----:R-:W-:-:S03]  /*4d50*/  IMAD.WIDE R112, R6, 0x2, R248 ;  /* 0x0000000206707825 */ /* 0x001fc600078e02f8 */
[----:B------:R-:W2:Y:S01]  /*4d60*/  LDG.E.U16 R120, desc[UR10][R120.64] ;  /* 0x0000000a78787981 */ /* 0x000ea2000c1e1500 */
[----:B-1----:R-:W-:-:S03]  /*4d70*/  IMAD.WIDE R94, R6, 0x2, R246 ;  /* 0x00000002065e7825 */ /* 0x002fc600078e02f6 */
[----:B------:R0:W2:Y:S04]  /*4d80*/  LDG.E.U16 R154, desc[UR10][R114.64] ;  /* 0x0000000a729a7981 */ /* 0x0000a8000c1e1500 */
[----:B------:R1:W2:Y:S04]  /*4d90*/  LDG.E.U16 R80, desc[UR10][R112.64] ;  /* 0x0000000a70507981 */ /* 0x0002a8000c1e1500 */
[----:B------:R5:W2:Y:S01]  /*4da0*/  LDG.E.U16 R153, desc[UR10][R94.64] ;  /* 0x0000000a5e997981 */ /* 0x000aa2000c1e1500 */
[----:B0-----:R-:W-:-:S03]  /*4db0*/  IMAD.WIDE R114, R6, 0x2, R224 ;  /* 0x0000000206727825 */ /* 0x001fc600078e02e0 */
[----:B------:R0:W2:Y:S01]  /*4dc0*/  LDG.E.U16 R121, desc[UR10][R116.64] ;  /* 0x0000000a74797981 */ /* 0x0000a2000c1e1500 */
[----:B-1----:R-:W-:-:S04]  /*4dd0*/  IMAD.WIDE R112, R6, 0x2, R220 ;  /* 0x0000000206707825 */ /* 0x002fc800078e02dc */
[C---:B-----5:R-:W-:Y:S01]  /*4de0*/  IMAD.WIDE R94, R6.reuse, 0x2, R232 ;  /* 0x00000002065e7825 */ /* 0x060fe200078e02e8 */
[----:B------:R1:W5:Y:S03]  /*4df0*/  LDG.E.U16 R150, desc[UR10][R112.64] ;  /* 0x0000000a70967981 */ /* 0x000366000c1e1500 */
[C---:B0-----:R-:W-:Y:S02]  /*4e00*/  IMAD.WIDE R116, R6.reuse, 0x2, R228 ;  /* 0x0000000206747825 */ /* 0x041fe400078e02e4 */
[----:B------:R-:W2:Y:S02]  /*4e10*/  LDG.E.U16 R95, desc[UR10][R94.64] ;  /* 0x0000000a5e5f7981 */ /* 0x000ea4000c1e1500 */
[C---:B------:R-:W-:Y:S02]  /*4e20*/  IMAD.WIDE R90, R6.reuse, 0x2, R140 ;  /* 0x00000002065a7825 */ /* 0x040fe400078e028c */
[----:B------:R-:W2:Y:S02]  /*4e30*/  LDG.E.U16 R151, desc[UR10][R116.64] ;  /* 0x0000000a74977981 */ /* 0x000ea4000c1e1500 */
[----:B------:R-:W-:-:S02]  /*4e40*/  IMAD.WIDE R118, R6, 0x2, R240 ;  /* 0x0000000206767825 */ /* 0x000fc400078e02f0 */
[----:B------:R-:W2:Y:S02]  /*4e50*/  LDG.E.U16 R91, desc[UR10][R90.64] ;  /* 0x0000000a5a5b7981 */ /* 0x000ea4000c1e1500 */
[C---:B------:R-:W-:Y:S02]  /*4e60*/  IMAD.WIDE R92, R6.reuse, 0x2, R122 ;  /* 0x00000002065c7825 */ /* 0x040fe400078e027a */
[----:B------:R0:W2:Y:S02]  /*4e70*/  LDG.E.U16 R94, desc[UR10][R114.64] ;  /* 0x0000000a725e7981 */ /* 0x0000a4000c1e1500 */
[C---:B-1----:R-:W-:Y:S02]  /*4e80*/  IMAD.WIDE R112, R6.reuse, 0x2, R208 ;  /* 0x0000000206707825 */ /* 0x042fe400078e02d0 */
[----:B------:R1:W2:Y:S02]  /*4e90*/  LDG.E.U16 R152, desc[UR10][R118.64] ;  /* 0x0000000a76987981 */ /* 0x0002a4000c1e1500 */
[----:B------:R-:W-:-:S02]  /*4ea0*/  IMAD.WIDE R122, R6, 0x2, R216 ;  /* 0x00000002067a7825 */ /* 0x000fc400078e02d8 */
[----:B------:R-:W2:Y:S02]  /*4eb0*/  LDG.E.U16 R113, desc[UR10][R112.64] ;  /* 0x0000000a70717981 */ /* 0x000ea4000c1e1500 */
[C---:B0-----:R-:W-:Y:S02]  /*4ec0*/  IMAD.WIDE R114, R6.reuse, 0x2, R200 ;  /* 0x0000000206727825 */ /* 0x041fe400078e02c8 */
[----:B------:R0:W2:Y:S02]  /*4ed0*/  LDG.E.U16 R90, desc[UR10][R122.64] ;  /* 0x0000000a7a5a7981 */ /* 0x0000a4000c1e1500 */
[C---:B------:R-:W-:Y:S02]  /*4ee0*/  IMAD.WIDE R116, R6.reuse, 0x2, R204 ;  /* 0x0000000206747825 */ /* 0x040fe400078e02cc */
[----:B------:R-:W3:Y:S02]  /*4ef0*/  LDG.E.U16 R155, desc[UR10][R92.64] ;  /* 0x0000000a5c9b7981 */ /* 0x000ee4000c1e1500 */
[----:B-1----:R-:W-:-:S02]  /*4f00*/  IMAD.WIDE R118, R6, 0x2, R212 ;  /* 0x0000000206767825 */ /* 0x002fc400078e02d4 */
[----:B------:R1:W3:Y:S02]  /*4f10*/  LDG.E.U16 R112, desc[UR10][R114.64] ;  /* 0x0000000a72707981 */ /* 0x0002e4000c1e1500 */
[C---:B------:R-:W-:Y:S02]  /*4f20*/  IMAD.WIDE R140, R6.reuse, 0x2, R196 ;  /* 0x00000002068c7825 */ /* 0x040fe400078e02c4 */
[----:B------:R1:W3:Y:S02]  /*4f30*/  LDG.E.U16 R148, desc[UR10][R116.64] ;  /* 0x0000000a74947981 */ /* 0x0002e4000c1e1500 */
[C---:B0-----:R-:W-:Y:S02]  /*4f40*/  IMAD.WIDE R122, R6.reuse, 0x2, R190 ;  /* 0x00000002067a7825 */ /* 0x041fe400078e02be */
[----:B------:R0:W3:Y:S02]  /*4f50*/  LDG.E.U16 R149, desc[UR10][R118.64] ;  /* 0x0000000a76957981 */ /* 0x0000e4000c1e1500 */
[----:B-1----:R-:W-:-:S02]  /*4f60*/  IMAD.WIDE R114, R6, 0x2, R192 ;  /* 0x0000000206727825 */ /* 0x002fc400078e02c0 */
[----:B------:R1:W3:Y:S02]  /*4f70*/  LDG.E.U16 R147, desc[UR10][R140.64] ;  /* 0x0000000a8c937981 */ /* 0x0002e4000c1e1500 */
[C---:B------:R-:W-:Y:S02]  /*4f80*/  IMAD.WIDE R116, R6.reuse, 0x2, R188 ;  /* 0x0000000206747825 */ /* 0x040fe400078e02bc */
[----:B------:R1:W3:Y:S02]  /*4f90*/  LDG.E.U16 R146, desc[UR10][R122.64] ;  /* 0x0000000a7a927981 */ /* 0x0002e4000c1e1500 */
[C---:B------:R-:W-:Y:S02]  /*4fa0*/  IMAD.WIDE R158, R6.reuse, 0x2, R184 ;  /* 0x00000002069e7825 */ /* 0x040fe400078e02b8 */
[----:B------:R-:W3:Y:S02]  /*4fb0*/  LDG.E.U16 R114, desc[UR10][R114.64] ;  /* 0x0000000a72727981 */ /* 0x000ee4000c1e1500 */
[----:B0-----:R-:W-:-:S02]  /*4fc0*/  IMAD.WIDE R118, R6, 0x2, R186 ;  /* 0x0000000206767825 */ /* 0x001fc400078e02ba */
[----:B------:R-:W3:Y:S02]  /*4fd0*/  LDG.E.U16 R116, desc[UR10][R116.64] ;  /* 0x0000000a74747981 */ /* 0x000ee4000c1e1500 */
[C---:B-1----:R-:W-:Y:S02]  /*4fe0*/  IMAD.WIDE R140, R6.reuse, 0x2, R180 ;  /* 0x00000002068c7825 */ /* 0x042fe400078e02b4 */
[----:B------:R-:W3:Y:S02]  /*4ff0*/  LDG.E.U16 R145, desc[UR10][R118.64] ;  /* 0x0000000a76917981 */ /* 0x000ee4000c1e1500 */
[C---:B------:R-:W-:Y:S02]  /*5000*/  IMAD.WIDE R142, R6.reuse, 0x2, R182 ;  /* 0x00000002068e7825 */ /* 0x040fe400078e02b6 */
[----:B------:R0:W3:Y:S02]  /*5010*/  LDG.E.U16 R115, desc[UR10][R158.64] ;  /* 0x0000000a9e737981 */ /* 0x0000e4000c1e1500 */
[----:B------:R-:W-:-:S02]  /*5020*/  IMAD.WIDE R122, R6, 0x2, R178 ;  /* 0x00000002067a7825 */ /* 0x000fc400078e02b2 */
[----:B------:R1:W3:Y:S02]  /*5030*/  LDG.E.U16 R117, desc[UR10][R140.64] ;  /* 0x0000000a8c757981 */ /* 0x0002e4000c1e1500 */
[C---:B------:R-:W-:Y:S02]  /*5040*/  IMAD.WIDE R92, R6.reuse, 0x2, R244 ;  /* 0x00000002065c7825 */ /* 0x040fe400078e02f4 */
[----:B------:R-:W3:Y:S02]  /*5050*/  LDG.E.U16 R144, desc[UR10][R142.64] ;  /* 0x0000000a8e907981 */ /* 0x000ee4000c1e1500 */
[C---:B0-----:R-:W-:Y:S02]  /*5060*/  IMAD.WIDE R158, R6.reuse, 0x2, R166 ;  /* 0x00000002069e7825 */ /* 0x041fe400078e02a6 */
[----:B------:R-:W3:Y:S02]  /*5070*/  LDG.E.U16 R92, desc[UR10][R92.64] ;  /* 0x0000000a5c5c7981 */ /* 0x000ee4000c1e1500 */
[----:B------:R-:W-:-:S04]  /*5080*/  IMAD.WIDE R118, R6, 0x2, R176 ;  /* 0x0000000206767825 */ /* 0x000fc800078e02b0 */
[C---:B-1----:R-:W-:Y:S01]  /*5090*/  IMAD.WIDE R140, R6.reuse, 0x2, R170 ;  /* 0x00000002068c7825 */ /* 0x042fe200078e02aa */
[----:B------:R0:W5:Y:S03]  /*50a0*/  LDG.E.U16 R143, desc[UR10][R122.64] ;  /* 0x0000000a7a8f7981 */ /* 0x000166000c1e1500 */
[C---:B------:R-:W-:Y:S01]  /*50b0*/  IMAD.WIDE R194, R6.reuse, 0x2, R174 ;  /* 0x0000000206c27825 */ /* 0x040fe200078e02ae */
[----:B------:R1:W5:Y:S03]  /*50c0*/  LDG.E.U16 R93, desc[UR10][R158.64] ;  /* 0x0000000a9e5d7981 */ /* 0x000366000c1e1500 */
[C---:B------:R-:W-:Y:S01]  /*50d0*/  IMAD.WIDE R168, R6.reuse, 0x2, R172 ;  /* 0x0000000206a87825 */ /* 0x040fe200078e02ac */
[----:B------:R-:W5:Y:S03]  /*50e0*/  LDG.E.U16 R119, desc[UR10][R118.64] ;  /* 0x0000000a76777981 */ /* 0x000f66000c1e1500 */
[C---:B0-----:R-:W-:Y:S01]  /*50f0*/  IMAD.WIDE R122, R6.reuse, 0x2, R164 ;  /* 0x00000002067a7825 */ /* 0x041fe200078e02a4 */
[----:B------:R0:W5:Y:S03]  /*5100*/  LDG.E.U16 R142, desc[UR10][R194.64] ;  /* 0x0000000ac28e7981 */ /* 0x000166000c1e1500 */
[C---:B-1----:R-:W-:Y:S01]  /*5110*/  IMAD.WIDE R158, R6.reuse, 0x2, R162 ;  /* 0x00000002069e7825 */ /* 0x042fe200078e02a2 */
[----:B------:R-:W5:Y:S04]  /*5120*/  LDG.E.U16 R141, desc[UR10][R140.64] ;  /* 0x0000000a8c8d7981 */ /* 0x000f68000c1e1500 */
[----:B------:R1:W5:Y:S01]  /*5130*/  LDG.E.U16 R118, desc[UR10][R168.64] ;  /* 0x0000000aa8767981 */ /* 0x000362000c1e1500 */
[----:B0-----:R-:W-:-:S03]  /*5140*/  IMAD.WIDE R194, R6, 0x2, R160 ;  /* 0x0000000206c27825 */ /* 0x001fc600078e02a0 */
[----:B------:R-:W5:Y:S04]  /*5150*/  LDG.E.U16 R158, desc[UR10][R158.64] ;  /* 0x0000000a9e9e7981 */ /* 0x000f68000c1e1500 */
[----:B------:R0:W5:Y:S01]  /*5160*/  LDG.E.U16 R140, desc[UR10][R122.64] ;  /* 0x0000000a7a8c7981 */ /* 0x000162000c1e1500 */
[----:B-1----:R-:W-:-:S03]  /*5170*/  IMAD.WIDE R168, R6, 0x2, R14 ;  /* 0x0000000206a87825 */ /* 0x002fc600078e020e */
[----:B------:R1:W5:Y:S01]  /*5180*/  LDG.E.U16 R159, desc[UR10][R194.64] ;  /* 0x0000000ac29f7981 */ /* 0x000362000c1e1500 */
[----:B0-----:R-:W-:-:S03]  /*5190*/  IMAD.WIDE R122, R6, 0x2, R78 ;  /* 0x00000002067a7825 */ /* 0x001fc600078e024e */
[----:B------:R0:W5:Y:S04]  /*51a0*/  LDG.E.U16 R199, desc[UR10][R168.64] ;  /* 0x0000000aa8c77981 */ /* 0x000168000c1e1500 */
[----:B------:R0:W5:Y:S01]  /*51b0*/  LDG.E.U16 R198, desc[UR10][R122.64] ;  /* 0x0000000a7ac67981 */ /* 0x000162000c1e1500 */
[----:B-1----:R-:W-:-:S04]  /*51c0*/  IMAD.WIDE R194, R6, 0x2, R24 ;  /* 0x0000000206c27825 */ /* 0x002fc800078e0218 */
[C---:B0-----:R-:W-:Y:S01]  /*51d0*/  IMAD.WIDE R168, R6.reuse, 0x2, R20 ;  /* 0x0000000206a87825 */ /* 0x041fe200078e0214 */
[----:B------:R0:W5:Y:S03]  /*51e0*/  LDG.E.U16 R206, desc[UR10][R194.64] ;  /* 0x0000000ac2ce7981 */ /* 0x000166000c1e1500 */
[C---:B------:R-:W-:Y:S01]  /*51f0*/  IMAD.WIDE R122, R6.reuse, 0x2, R16 ;  /* 0x00000002067a7825 */ /* 0x040fe200078e0210 */
[----:B------:R1:W5:Y:S04]  /*5200*/  LDG.E.U16 R203, desc[UR10][R168.64] ;  /* 0x0000000aa8cb7981 */ /* 0x000368000c1e1500 */
[----:B------:R1:W5:Y:S01]  /*5210*/  LDG.E.U16 R202, desc[UR10][R122.64] ;  /* 0x0000000a7aca7981 */ /* 0x000362000c1e1500 */
[----:B0-----:R-:W-:-:S04]  /*5220*/  IMAD.WIDE R194, R6, 0x2, R36 ;  /* 0x0000000206c27825 */ /* 0x001fc800078e0224 */
[C---:B-1----:R-:W-:Y:S01]  /*5230*/  IMAD.WIDE R168, R6.reuse, 0x2, R32 ;  /* 0x0000000206a87825 */ /* 0x042fe200078e0220 */
        /* <DEDUP_REMOVED lines=35> */
[C---:B-1----:R-:W-:Y:S02]  /*5470*/  IMAD.WIDE R168, R6.reuse, 0x2, R58 ;  /* 0x0000000206a87825 */ /* 0x042fe400078e023a */
[----:B------:R-:W5:Y:S02]  /*5480*/  LDG.E.U16 R194, desc[UR10][R194.64] ;  /* 0x0000000ac2c27981 */ /* 0x000f64000c1e1500 */
[----:B------:R-:W-:Y:S02]  /*5490*/  IMAD.WIDE R122, R6, 0x2, R54 ;  /* 0x00000002067a7825 */ /* 0x000fe400078e0236 */
[----:B------:R0:W5:Y:S04]  /*54a0*/  LDG.E.U16 R242, desc[UR10][R168.64] ;  /* 0x0000000aa8f27981 */ /* 0x000168000c1e1500 */
[----:B------:R1:W5:Y:S04]  /*54b0*/  LDG.E.U16 R239, desc[UR10][R122.64] ;  /* 0x0000000a7aef7981 */ /* 0x000368000c1e1500 */
[----:B0-----:R-:W-:Y:S04]  /*54c0*/  LDS R168, [R84+UR6] ;  /* 0x0000000654a87984 */ /* 0x001fe80008000800 */
[----:B------:R-:W0:Y:S01]  /*54d0*/  LDS R169, [R84+UR6+0x100] ;  /* 0x0001000654a97984 */ /* 0x000e220008000800 */
[----:B------:R-:W0:Y:S01]  /*54e0*/  S2R R195, SR_TID.X ;  /* 0x0000000000c37919 */ /* 0x000e220000002100 */
[----:B-1----:R-:W-:Y:S01]  /*54f0*/  FADD R122, -R0, R9 ;  /* 0x00000009007a7221 */ /* 0x002fe20000000100 */
[----:B------:R-:W-:Y:S01]  /*5500*/  FADD R8, -R2, R8 ;  /* 0x0000000802087221 */ /* 0x000fe20000000100 */
[----:B------:R-:W1:Y:S02]  /*5510*/  S2R R252, SR_TID.X ;  /* 0x0000000000fc7919 */ /* 0x000e640000002100 */
[----:B------:R-:W-:Y:S01]  /*5520*/  FMUL R122, R122, 1.4426950216293334961 ;  /* 0x3fb8aa3b7a7a7820 */ /* 0x000fe20000400000 */
[----:B------:R-:W-:Y:S01]  /*5530*/  FMUL R8, R8, 1.4426950216293334961 ;  /* 0x3fb8aa3b08087820 */ /* 0x000fe20000400000 */
[----:B------:R-:W-:Y:S03]  /*5540*/  LDS R9, [R84+UR6+0x300] ;  /* 0x0003000654097984 */ /* 0x000fe60008000800 */
[----:B------:R4:W-:Y:S08]  /*5550*/  MUFU.EX2 R123, R8 ;  /* 0x00000008007b7308 */ /* 0x0009f00000000800 */
[----:B------:R-:W0:Y:S01]  /*5560*/  MUFU.EX2 R122, R122 ;  /* 0x0000007a007a7308 */ /* 0x000e220000000800 */
[----:B----4-:R-:W-:-:S02]  /*5570*/  IMAD.SHL.U32 R8, R243, 0x2, RZ ;  /* 0x00000002f3087824 */ /* 0x010fc400078e00ff */
[----:B0-----:R-:W-:Y:S01]  /*5580*/  FFMA2 R64, R64.F32x2.HI_LO, R122.F32x2.HI_LO, R168.F32x2.HI_LO ;  /* 0x0000007a40407249 */ /* 0x001fe200000000a8 */
[----:B------:R-:W-:-:S04]  /*5590*/  LOP3.LUT R169, R195, 0xc0, RZ, 0xc0, !PT ;  /* 0x000000c0c3a97812 */ /* 0x000fc800078ec0ff */
[----:B------:R-:W-:-:S04]  /*55a0*/  SHF.R.U32.HI R169, RZ, 0x2, R169 ;  /* 0x00000002ffa97819 */ /* 0x000fc800000116a9 */
[----:B------:R-:W-:Y:S02]  /*55b0*/  LOP3.LUT R169, R8, R169, RZ, 0x3c, !PT ;  /* 0x000000a908a97212 */ /* 0x000fe400078e3cff */
[----:B------:R1:W-:Y:S01]  /*55c0*/  LDS R8, [R84+UR6+0x200] ;  /* 0x0002000654087984 */ /* 0x0003e20008000800 */
[----:B------:R-:W-:Y:S01]  /*55d0*/  BAR.SYNC.DEFER_BLOCKING 0x0 ;  /* 0x0000000000007b1d */ /* 0x000fe20000010000 */
[----:B-1----:R-:W-:-:S04]  /*55e0*/  LOP3.LUT R84, R252, 0xe0, RZ, 0xc0, !PT ;  /* 0x000000e0fc547812 */ /* 0x002fc800078ec0ff */
[----:B------:R-:W-:Y:S01]  /*55f0*/  SHF.R.U32.HI R168, RZ, 0x1, R84 ;  /* 0x00000001ffa87819 */ /* 0x000fe20000011654 */
[----:B--2---:R0:W-:Y:S02]  /*5600*/  STS.U16 [R169+UR6], R120 ;  /* 0x00000078a9007988 */ /* 0x0041e40008000406 */
[----:B0-----:R-:W-:-:S05]  /*5610*/  LOP3.LUT R120, R252, 0x7, RZ, 0xc0, !PT ;  /* 0x00000007fc787812 */ /* 0x001fca00078ec0ff */
[C---:B------:R-:W-:Y:S01]  /*5620*/  IMAD.SHL.U32 R195, R120.reuse, 0x10, RZ ;  /* 0x0000001078c37824 */ /* 0x040fe200078e00ff */
[----:B------:R-:W-:Y:S02]  /*5630*/  LEA R120, R120, R84, 0x2 ;  /* 0x0000005478787211 */ /* 0x000fe400078e10ff */
[----:B------:R-:W-:Y:S02]  /*5640*/  LOP3.LUT R84, R252, 0x1f, RZ, 0xc0, !PT ;  /* 0x0000001ffc547812 */ /* 0x000fe400078ec0ff */
[----:B------:R-:W-:Y:S02]  /*5650*/  LOP3.LUT R168, R195, R168, RZ, 0x3c, !PT ;  /* 0x000000a8c3a87212 */ /* 0x000fe400078e3cff */
[----:B------:R-:W-:Y:S01]  /*5660*/  LEA R84, R84, UR6, 0x7 ;  /* 0x0000000654547c11 */ /* 0x000fe2000f8e38ff */
[----:B------:R0:W-:Y:S01]  /*5670*/  STS.U16 [R169+UR6+0x2000], R90 ;  /* 0x0020005aa9007988 */ /* 0x0001e20008000406 */
[----:B------:R-:W-:Y:S02]  /*5680*/  F2FP.BF16.F32.PACK_AB R82, R82, R88 ;  /* 0x000000585252723e */ /* 0x000fe400000010ff */
[----:B------:R-:W-:Y:S01]  /*5690*/  F2FP.BF16.F32.PACK_AB R83, R83, R89 ;  /* 0x000000595353723e */ /* 0x000fe200000010ff */
[----:B------:R1:W-:Y:S01]  /*56a0*/  STS.U16 [R169+UR6+0x400], R81 ;  /* 0x00040051a9007988 */ /* 0x0003e20008000406 */
[----:B------:R-:W-:-:S03]  /*56b0*/  IMAD.IADD R84, R168, 0x1, R84 ;  /* 0x00000001a8547824 */ /* 0x000fc600078e0254 */
[----:B------:R2:W-:Y:S01]  /*56c0*/  STS.U16 [R169+UR6+0x1000], R80 ;  /* 0x00100050a9007988 */ /* 0x0005e20008000406 */
[----:B0-----:R-:W-:Y:S02]  /*56d0*/  LOP3.LUT R90, R169, 0x40, RZ, 0x3c, !PT ;  /* 0x00000040a95a7812 */ /* 0x001fe400078e3cff */
[----:B-1----:R-:W-:Y:S01]  /*56e0*/  F2FP.BF16.F32.PACK_AB R81, R87, R85 ;  /* 0x000000555751723e */ /* 0x002fe200000010ff */
[----:B------:R-:W-:Y:S01]  /*56f0*/  STS.U16 [R169+UR6+0x800], R91 ;  /* 0x0008005ba9007988 */ /* 0x000fe20008000406 */
[----:B--2---:R-:W-:-:S03]  /*5700*/  F2FP.BF16.F32.PACK_AB R80, R86, R11 ;  /* 0x0000000b5650723e */ /* 0x004fc600000010ff */
[----:B------:R-:W-:Y:S01]  /*5710*/  STS.U16 [R169+UR6+0xc00], R121 ;  /* 0x000c0079a9007988 */ /* 0x000fe20008000406 */
[----:B------:R-:W-:-:S03]  /*5720*/  IMAD.SHL.U32 R168, R252, 0x80, RZ ;  /* 0x00000080fca87824 */ /* 0x000fc600078e00ff */
[----:B---3--:R-:W-:Y:S04]  /*5730*/  STS.U16 [R169+UR6+0x1400], R92 ;  /* 0x0014005ca9007988 */ /* 0x008fe80008000406 */
[----:B------:R-:W-:Y:S04]  /*5740*/  STS.U16 [R169+UR6+0x1800], R95 ;  /* 0x0018005fa9007988 */ /* 0x000fe80008000406 */
[----:B------:R-:W-:Y:S04]  /*5750*/  STS.U16 [R169+UR6+0x1c00], R94 ;  /* 0x001c005ea9007988 */ /* 0x000fe80008000406 */
[----:B------:R-:W-:Y:S04]  /*5760*/  STS.U16 [R169+UR6+0x2400], R113 ;  /* 0x00240071a9007988 */ /* 0x000fe80008000406 */
[----:B------:R0:W-:Y:S04]  /*5770*/  STS.U16 [R169+UR6+0x2800], R112 ;  /* 0x00280070a9007988 */ /* 0x0001e80008000406 */
[----:B------:R1:W-:Y:S04]  /*5780*/  STS.U16 [R169+UR6+0x2c00], R114 ;  /* 0x002c0072a9007988 */ /* 0x0003e80008000406 */
[----:B------:R-:W-:Y:S04]  /*5790*/  STS.U16 [R169+UR6+0x3000], R116 ;  /* 0x00300074a9007988 */ /* 0x000fe80008000406 */
[----:B------:R2:W-:Y:S04]  /*57a0*/  STS.U16 [R169+UR6+0x3400], R115 ;  /* 0x00340073a9007988 */ /* 0x0005e80008000406 */
[----:B------:R-:W-:Y:S04]  /*57b0*/  STS.U16 [R169+UR6+0x3800], R117 ;  /* 0x00380075a9007988 */ /* 0x000fe80008000406 */
        /* <DEDUP_REMOVED lines=49> */
[----:B------:R-:W-:Y:S01]  /*5ad0*/  STSM.16.M88.4 [R84+0xc000], R80 ;  /* 0x00c0005054007844 */ /* 0x000fe20000000200 */
[----:B------:R-:W-:-:S04]  /*5ae0*/  LOP3.LUT R168, R195, 0x780, R168, 0xf8, !PT ;  /* 0x00000780c3a87812 */ /* 0x000fc800078ef8a8 */
[----:B------:R-:W-:Y:S01]  /*5af0*/  LOP3.LUT R168, R168, 0x10, R252, 0x78, !PT ;  /* 0x00000010a8a87812 */ /* 0x000fe200078e78fc */
[----:B------:R-:W-:Y:S01]  /*5b00*/  BAR.SYNC.DEFER_BLOCKING 0x0 ;  /* 0x0000000000007b1d */ /* 0x000fe20000010000 */
[----:B------:R-:W-:-:S05]  /*5b10*/  IMAD.SHL.U32 R252, R252, 0x2, RZ ;  /* 0x00000002fcfc7824 */ /* 0x000fca00078e00ff */
[----:B------:R-:W-:-:S04]  /*5b20*/  LOP3.LUT R195, R195, 0x30, R252, 0x78, !PT ;  /* 0x00000030c3c37812 */ /* 0x000fc800078e78fc */
[----:B------:R-:W-:Y:S01]  /*5b30*/  LEA R120, R120, R195, 0x5 ;  /* 0x000000c378787211 */ /* 0x000fe200078e28ff */
[----:B------:R-:W-:Y:S04]  /*5b40*/  LDSM.16.M88.4 R148, [R168+UR6+0xc000] ;  /* 0x00c00006a894783b */ /* 0x000fe80008000200 */
[----:B------:R-:W5:Y:S04]  /*5b50*/  LDSM.16.M88.4 R92, [R120+UR6] ;  /* 0x00000006785c783b */ /* 0x000f680008000200 */
[----:B------:R-:W5:Y:S04]  /*5b60*/  LDSM.16.M88.4 R88, [R120+UR6+0x2000] ;  /* 0x002000067858783b */ /* 0x000f680008000200 */
[----:B------:R-:W5:Y:S04]  /*5b70*/  LDSM.16.M88.4 R84, [R120+UR6+0x4000] ;  /* 0x004000067854783b */ /* 0x000f680008000200 */
[----:B------:R0:W5:Y:S04]  /*5b80*/  LDSM.16.M88.4 R80, [R120+UR6+0x6000] ;  /* 0x006000067850783b */ /* 0x0001680008000200 */
[----:B------:R-:W5:Y:S01]  /*5b90*/  LDSM.16.M88.4 R116, [R168+UR6+0xc800] ;  /* 0x00c80006a874783b */ /* 0x000f620008000200 */
[----:B------:R-:W-:Y:S01]  /*5ba0*/  FADD R11, -R3, R7 ;  /* 0x00000007030b7221 */ /* 0x000fe20000000100 */
[----:B------:R-:W-:-:S03]  /*5bb0*/  FADD R7, -R4, R10 ;  /* 0x0000000a04077221 */ /* 0x000fc60000000100 */
[----:B------:R-:W-:Y:S01]  /*5bc0*/  FMUL R10, R11, 1.4426950216293334961 ;  /* 0x3fb8aa3b0b0a7820 */ /* 0x000fe20000400000 */
[----:B------:R-:W-:Y:S01]  /*5bd0*/  FMUL R7, R7, 1.4426950216293334961 ;  /* 0x3fb8aa3b07077820 */ /* 0x000fe20000400000 */
[----:B0-----:R-:W-:Y:S01]  /*5be0*/  FMUL R112, R122, R104 ;  /* 0x000000687a707220 */ /* 0x001fe20000400000 */
[----:B------:R-:W-:Y:S02]  /*5bf0*/  LOP3.LUT R104, R168, 0x20, RZ, 0x3c, !PT ;  /* 0x00000020a8687812 */ /* 0x000fe400078e3cff */
[----:B------:R-:W0:Y:S01]  /*5c00*/  MUFU.EX2 R11, R7 ;  /* 0x00000007000b7308 */ /* 0x000e220000000800 */
[C---:B------:R-:W-:Y:S01]  /*5c10*/  FMUL R113, R122.reuse, R105 ;  /* 0x000000697a717220 */ /* 0x040fe20000400000 */
[C---:B-1----:R-:W-:Y:S01]  /*5c20*/  FMUL R114, R123.reuse, R106 ;  /* 0x0000006a7b727220 */ /* 0x042fe20000400000 */
[C---:B--2---:R-:W-:Y:S01]  /*5c30*/  FMUL R115, R123.reuse, R107 ;  /* 0x0000006b7b737220 */ /* 0x044fe20000400000 */
[----:B------:R-:W1:Y:S04]  /*5c40*/  LDSM.16.M88.4 R152, [R104+UR6+0xc000] ;  /* 0x00c000066898783b */ /* 0x000e680008000200 */
[----:B------:R-:W2:Y:S01]  /*5c50*/  MUFU.EX2 R10, R10 ;  /* 0x0000000a000a7308 */ /* 0x000ea20000000800 */
[----:B------:R-:W1:Y:S01]  /*5c60*/  LDSM.16.M88.4 R104, [R104+UR6+0xc800] ;  /* 0x00c800066868783b */ /* 0x000e620008000200 */
[C---:B------:R-:W-:Y:S01]  /*5c70*/  FMUL R108, R122.reuse, R108 ;  /* 0x0000006c7a6c7220 */ /* 0x040fe20000400000 */
[C---:B------:R-:W-:Y:S01]  /*5c80*/  FMUL R109, R122.reuse, R109 ;  /* 0x0000006d7a6d7220 */ /* 0x040fe20000400000 */
[C---:B------:R-:W-:Y:S01]  /*5c90*/  FMUL R110, R123.reuse, R110 ;  /* 0x0000006e7b6e7220 */ /* 0x040fe20000400000 */
[C---:B------:R-:W-:Y:S01]  /*5ca0*/  FMUL R111, R123.reuse, R111 ;  /* 0x0000006f7b6f7220 */ /* 0x040fe20000400000 */
[C---:B---3--:R-:W-:Y:S01]  /*5cb0*/  FMUL R156, R122.reuse, R96 ;  /* 0x000000607a9c7220 */ /* 0x048fe20000400000 */
[C---:B------:R-:W-:Y:S01]  /*5cc0*/  FMUL R157, R122.reuse, R97 ;  /* 0x000000617a9d7220 */ /* 0x040fe20000400000 */
[C---:B------:R-:W-:Y:S01]  /*5cd0*/  FMUL R158, R123.reuse, R98 ;  /* 0x000000627b9e7220 */ /* 0x040fe20000400000 */
[C---:B----4-:R-:W-:Y:S01]  /*5ce0*/  FMUL R159, R123.reuse, R99 ;  /* 0x000000637b9f7220 */ /* 0x050fe20000400000 */
[C---:B------:R-:W-:Y:S01]  /*5cf0*/  FMUL R100, R122.reuse, R100 ;  /* 0x000000647a647220 */ /* 0x040fe20000400000 */
[----:B------:R-:W-:Y:S01]  /*5d00*/  FMUL R101, R122, R101 ;  /* 0x000000657a657220 */ /* 0x000fe20000400000 */
[C---:B------:R-:W-:Y:S01]  /*5d10*/  FMUL R102, R123.reuse, R102 ;  /* 0x000000667b667220 */ /* 0x040fe20000400000 */
[----:B------:R-:W-:Y:S01]  /*5d20*/  FMUL R103, R123, R103 ;  /* 0x000000677b677220 */ /* 0x000fe20000400000 */
[C---:B-----5:R-:W-:Y:S01]  /*5d30*/  HMMA.16816.F32.BF16 R108, R148.reuse, R92, R108 ;  /* 0x0000005c946c723c */ /* 0x060fe2000004186c */
[C---:B0-----:R-:W-:Y:S01]  /*5d40*/  FMUL R146, R11.reuse, R138 ;  /* 0x0000008a0b927220 */ /* 0x041fe20000400000 */
[C---:B------:R-:W-:Y:S01]  /*5d50*/  FMUL R147, R11.reuse, R139 ;  /* 0x0000008b0b937220 */ /* 0x040fe20000400000 */
[C---:B--2---:R-:W-:Y:S01]  /*5d60*/  FMUL R144, R10.reuse, R136 ;  /* 0x000000880a907220 */ /* 0x044fe20000400000 */
[C---:B------:R-:W-:Y:S01]  /*5d70*/  FMUL R145, R10.reuse, R137 ;  /* 0x000000890a917220 */ /* 0x040fe20000400000 */
[C---:B------:R-:W-:Y:S01]  /*5d80*/  FMUL R96, R10.reuse, R132 ;  /* 0x000000840a607220 */ /* 0x040fe20000400000 */
[----:B------:R-:W-:Y:S01]  /*5d90*/  FMUL R97, R10, R133 ;  /* 0x000000850a617220 */ /* 0x000fe20000400000 */
[----:B------:R-:W-:Y:S01]  /*5da0*/  LOP3.LUT R121, R168, 0x40, RZ, 0x3c, !PT ;  /* 0x00000040a8797812 */ /* 0x000fe200078e3cff */
[C---:B------:R-:W-:Y:S01]  /*5db0*/  HMMA.16816.F32.BF16 R112, R148.reuse, R88, R112 ;  /* 0x000000589470723c */ /* 0x040fe20000041870 */
[C---:B------:R-:W-:Y:S01]  /*5dc0*/  FMUL R98, R11.reuse, R134 ;  /* 0x000000860b627220 */ /* 0x040fe20000400000 */
[C---:B------:R-:W-:Y:S01]  /*5dd0*/  FMUL R99, R11.reuse, R135 ;  /* 0x000000870b637220 */ /* 0x040fe20000400000 */
[C---:B------:R-:W-:Y:S01]  /*5de0*/  FMUL R124, R10.reuse, R124 ;  /* 0x0000007c0a7c7220 */ /* 0x040fe20000400000 */
[----:B------:R-:W-:Y:S01]  /*5df0*/  FMUL R125, R10, R125 ;  /* 0x0000007d0a7d7220 */ /* 0x000fe20000400000 */
[C---:B------:R-:W-:Y:S01]  /*5e00*/  FMUL R126, R11.reuse, R126 ;  /* 0x0000007e0b7e7220 */ /* 0x040fe20000400000 */
[C---:B------:R-:W-:Y:S01]  /*5e10*/  FMUL R127, R11.reuse, R127 ;  /* 0x0000007f0b7f7220 */ /* 0x040fe20000400000 */
[----:B------:R-:W-:Y:S01]  /*5e20*/  LOP3.LUT R120, R120, 0x40, RZ, 0x3c, !PT ;  /* 0x0000004078787812 */ /* 0x000fe200078e3cff */
[C---:B------:R-:W-:Y:S01]  /*5e30*/  HMMA.16816.F32.BF16 R156, R148.reuse, R84, R156 ;  /* 0x00000054949c723c */ /* 0x040fe2000004189c */
[----:B------:R-:W-:Y:S01]  /*5e40*/  LDSM.16.M88.4 R140, [R121+UR6+0xc000] ;  /* 0x00c00006798c783b */ /* 0x000fe20008000200 */
[----:B------:R-:W0:Y:S03]  /*5e50*/  LDC R7, c[0x0][0x3c4] ;  /* 0x0000f100ff077b82 */ /* 0x000e260000000800 */
[----:B------:R-:W2:Y:S03]  /*5e60*/  LDSM.16.M88.4 R136, [R120+UR6] ;  /* 0x000000067888783b */ /* 0x000ea60008000200 */
[----:B------:R-:W-:Y:S01]  /*5e70*/  HMMA.16816.F32.BF16 R148, R148, R80, R100 ;  /* 0x000000509494723c */ /* 0x000fe20000041864 */
[C---:B------:R-:W-:Y:S01]  /*5e80*/  FMUL R100, R10.reuse, R128 ;  /* 0x000000800a647220 */ /* 0x040fe20000400000 */
[----:B------:R-:W-:Y:S01]  /*5e90*/  FMUL R101, R10, R129 ;  /* 0x000000810a657220 */ /* 0x000fe20000400000 */
[C---:B------:R-:W-:Y:S01]  /*5ea0*/  FMUL R102, R11.reuse, R130 ;  /* 0x000000820b667220 */ /* 0x040fe20000400000 */
[----:B------:R-:W-:Y:S01]  /*5eb0*/  FMUL R103, R11, R131 ;  /* 0x000000830b677220 */ /* 0x000fe20000400000 */
[----:B------:R-:W3:Y:S03]  /*5ec0*/  LDSM.16.M88.4 R132, [R120+UR6+0x2000] ;  /* 0x002000067884783b */ /* 0x000ee60008000200 */
[C---:B------:R-:W-:Y:S01]  /*5ed0*/  HMMA.16816.F32.BF16 R144, R116.reuse, R92, R144 ;  /* 0x0000005c7490723c */ /* 0x040fe20000041890 */
[----:B------:R-:W4:Y:S07]  /*5ee0*/  LDSM.16.M88.4 R128, [R120+UR6+0x4000] ;  /* 0x004000067880783b */ /* 0x000f2e0008000200 */
[C---:B------:R-:W-:Y:S08]  /*5ef0*/  HMMA.16816.F32.BF16 R96, R116.reuse, R88, R96 ;  /* 0x000000587460723c */ /* 0x040ff00000041860 */
[C---:B------:R-:W-:Y:S08]  /*5f00*/  HMMA.16816.F32.BF16 R100, R116.reuse, R84, R100 ;  /* 0x000000547464723c */ /* 0x040ff00000041864 */
[----:B------:R-:W-:Y:S01]  /*5f10*/  HMMA.16816.F32.BF16 R116, R116, R80, R124 ;  /* 0x000000507474723c */ /* 0x000fe2000004187c */
[----:B------:R-:W5:Y:S04]  /*5f20*/  LDSM.16.M88.4 R124, [R120+UR6+0x6000] ;  /* 0x00600006787c783b */ /* 0x000f680008000200 */
[----:B------:R-:W0:Y:S01]  /*5f30*/  LDSM.16.M88.4 R120, [R121+UR6+0xc800] ;  /* 0x00c800067978783b */ /* 0x000e220008000200 */
[----:B------:R-:W-:-:S02]  /*5f40*/  LOP3.LUT R84, R168, 0x60, RZ, 0x3c, !PT ;  /* 0x00000060a8547812 */ /* 0x000fc400078e3cff */
[-C--:B-1----:R-:W-:Y:S08]  /*5f50*/  HMMA.16816.F32.BF16 R112, R152, R90.reuse, R112 ;  /* 0x0000005a9870723c */ /* 0x082ff00000041870 */
[----:B------:R-:W-:Y:S01]  /*5f60*/  HMMA.16816.F32.BF16 R96, R104, R90, R96 ;  /* 0x0000005a6860723c */ /* 0x000fe20000041860 */
[----:B------:R-:W1:Y:S07]  /*5f70*/  LDSM.16.M88.4 R88, [R84+UR6+0xc000] ;  /* 0x00c000065458783b */ /* 0x000e6e0008000200 */
[C---:B------:R-:W-:Y:S08]  /*5f80*/  HMMA.16816.F32.BF16 R108, R152.reuse, R94, R108 ;  /* 0x0000005e986c723c */ /* 0x040ff0000004186c */
[C---:B------:R-:W-:Y:S08]  /*5f90*/  HMMA.16816.F32.BF16 R156, R152.reuse, R86, R156 ;  /* 0x00000056989c723c */ /* 0x040ff0000004189c */
[----:B------:R-:W-:Y:S08]  /*5fa0*/  HMMA.16816.F32.BF16 R148, R152, R82, R148 ;  /* 0x000000529894723c */ /* 0x000ff00000041894 */
[C---:B------:R-:W-:Y:S01]  /*5fb0*/  HMMA.16816.F32.BF16 R100, R104.reuse, R86, R100 ;  /* 0x000000566864723c */ /* 0x040fe20000041864 */
[----:B------:R-:W0:Y:S07]  /*5fc0*/  LDSM.16.M88.4 R84, [R84+UR6+0xc800] ;  /* 0x00c800065454783b */ /* 0x000e2e0008000200 */
[C---:B------:R-:W-:Y:S08]  /*5fd0*/  HMMA.16816.F32.BF16 R144, R104.reuse, R94, R144 ;  /* 0x0000005e6890723c */ /* 0x040ff00000041890 */
[----:B------:R-:W-:Y:S08]  /*5fe0*/  HMMA.16816.F32.BF16 R116, R104, R82, R116 ;  /* 0x000000526874723c */ /* 0x000ff00000041874 */
[C---:B--2---:R-:W-:Y:S08]  /*5ff0*/  HMMA.16816.F32.BF16 R108, R140.reuse, R136, R108 ;  /* 0x000000888c6c723c */ /* 0x044ff0000004186c */
[C---:B---3--:R-:W-:Y:S08]  /*6000*/  HMMA.16816.F32.BF16 R112, R140.reuse, R132, R112 ;  /* 0x000000848c70723c */ /* 0x048ff00000041870 */
[C---:B----4-:R-:W-:Y:S08]  /*6010*/  HMMA.16816.F32.BF16 R156, R140.reuse, R128, R156 ;  /* 0x000000808c9c723c */ /* 0x050ff0000004189c */
[----:B-----5:R-:W-:Y:S08]  /*6020*/  HMMA.16816.F32.BF16 R148, R140, R124, R148 ;  /* 0x0000007c8c94723c */ /* 0x020ff00000041894 */
[C---:B0-----:R-:W-:Y:S08]  /*6030*/  HMMA.16816.F32.BF16 R144, R120.reuse, R136, R144 ;  /* 0x000000887890723c */ /* 0x041ff00000041890 */
[C---:B------:R-:W-:Y:S08]  /*6040*/  HMMA.16816.F32.BF16 R80, R120.reuse, R132, R96 ;  /* 0x000000847850723c */ /* 0x040ff00000041860 */
[C---:B------:R-:W-:Y:S08]  /*6050*/  HMMA.16816.F32.BF16 R92, R120.reuse, R128, R100 ;  /* 0x00000080785c723c */ /* 0x040ff00000041864 */
[----:B------:R-:W-:Y:S01]  /*6060*/  HMMA.16816.F32.BF16 R116, R120, R124, R116 ;  /* 0x0000007c7874723c */ /* 0x000fe20000041874 */
[----:B------:R-:W0:Y:S01]  /*6070*/  LDC R121, c[0x0][0x3d4] ;  /* 0x0000f500ff797b82 */ /* 0x000e220000000800 */
[----:B------:R-:W-:-:S06]  /*6080*/  UIADD3 UR4, UPT, UPT, UR4, 0x40, URZ ;  /* 0x0000004004047890 */ /* 0x000fcc000fffe0ff */
[C---:B-1----:R-:W-:Y:S08]  /*6090*/  HMMA.16816.F32.BF16 R108, R88.reuse, R138, R108 ;  /* 0x0000008a586c723c */ /* 0x042ff0000004186c */
[C---:B------:R-:W-:Y:S08]  /*60a0*/  HMMA.16816.F32.BF16 R104, R88.reuse, R134, R112 ;  /* 0x000000865868723c */ /* 0x040ff00000041870 */
[C---:B------:R-:W-:Y:S08]  /*60b0*/  HMMA.16816.F32.BF16 R96, R88.reuse, R130, R156 ;  /* 0x000000825860723c */ /* 0x040ff0000004189c */
[----:B------:R-:W-:Y:S01]  /*60c0*/  HMMA.16816.F32.BF16 R100, R88, R126, R148 ;  /* 0x0000007e5864723c */ /* 0x000fe20000041894 */
[----:B------:R-:W-:-:S07]  /*60d0*/  UISETP.GE.AND UP0, UPT, UR4, UR12, UPT ;  /* 0x0000000c0400728c */ /* 0x000fce000bf06270 */
[C---:B------:R-:W-:Y:S08]  /*60e0*/  HMMA.16816.F32.BF16 R136, R84.reuse, R138, R144 ;  /* 0x0000008a5488723c */ /* 0x040ff00000041890 */
[C---:B------:R-:W-:Y:S08]  /*60f0*/  HMMA.16816.F32.BF16 R132, R84.reuse, R134, R80 ;  /* 0x000000865484723c */ /* 0x040ff00000041850 */
[C---:B------:R-:W-:Y:S08]  /*6100*/  HMMA.16816.F32.BF16 R128, R84.reuse, R130, R92 ;  /* 0x000000825480723c */ /* 0x040ff0000004185c */
[----:B------:R-:W-:Y:S01]  /*6110*/  HMMA.16816.F32.BF16 R124, R84, R126, R116 ;  /* 0x0000007e547c723c */ /* 0x000fe20000041874 */
[----:B------:R-:W-:-:S02]  /*6120*/  FFMA2 R76, R76.F32x2.HI_LO, R10.F32x2.HI_LO, R8.F32x2.HI_LO ;  /* 0x0000000a4c4c7249 */ /* 0x000fc40000000008 */
[----:B------:R-:W-:Y:S01]  /*6130*/  IMAD R5, R7, 0x40, R5 ;  /* 0x0000004007057824 */ /* 0x000fe200078e0205 */
[----:B------:R-:W-:Y:S01]  /*6140*/  MOV R8, R2 ;  /* 0x0000000200087202 */ /* 0x000fe20000000f00 */
[----:B0-----:R-:W-:Y:S02]  /*6150*/  IMAD R6, R121, 0x40, R6 ;  /* 0x0000004079067824 */ /* 0x001fe400078e0206 */
[----:B------:R-:W-:Y:S02]  /*6160*/  IMAD.MOV.U32 R9, RZ, RZ, R0 ;  /* 0x000000ffff097224 */ /* 0x000fe400078e0000 */
[----:B------:R-:W-:Y:S02]  /*6170*/  IMAD.MOV.U32 R7, RZ, RZ, R3 ;  /* 0x000000ffff077224 */ /* 0x000fe400078e0003 */
[----:B------:R-:W-:Y:S01]  /*6180*/  IMAD.MOV.U32 R10, RZ, RZ, R4 ;  /* 0x000000ffff0a7224 */ /* 0x000fe200078e0004 */
[----:B------:R-:W-:Y:S08]  /*6190*/  BRA.U !UP0, `(.L_x_1) ;  /* 0xffffffcd08487547 */ /* 0x000ff0000b83ffff */
.L_x_0:
[----:B------:R-:W0:Y:S01]  /*61a0*/  S2R R5, SR_TID.X ;  /* 0x0000000000057919 */ /* 0x000e220000002100 */
[----:B------:R-:W-:Y:S01]  /*61b0*/  FSETP.GT.AND P2, PT, |R65|, 8.50705917302346158658e+37, PT ;  /* 0x7e8000004100780b */ /* 0x000fe20003f44200 */
[----:B------:R-:W-:Y:S01]  /*61c0*/  FMUL R15, R77, 8388608 ;  /* 0x4b0000004d0f7820 */ /* 0x000fe20000400000 */
[C---:B------:R-:W-:Y:S01]  /*61d0*/  FSETP.GEU.AND P3, PT, |R65|.reuse, 1.175494350822287508e-38, PT ;  /* 0x008000004100780b */ /* 0x040fe20003f6e200 */
[----:B------:R-:W1:Y:S01]  /*61e0*/  LDC R78, c[0x0][0x3e8] ;  /* 0x0000fa00ff4e7b82 */ /* 0x000e620000000800 */
[----:B------:R-:W-:Y:S01]  /*61f0*/  FSETP.GEU.AND P6, PT, R65, 1.175494350822287508e-38, PT ;  /* 0x008000004100780b */ /* 0x000fe20003fce000 */
[----:B------:R-:W2:Y:S01]  /*6200*/  S2R R113, SR_TID.X ;  /* 0x0000000000717919 */ /* 0x000ea20000002100 */
[----:B------:R-:W-:Y:S01]  /*6210*/  FSETP.GT.AND P1, PT, |R64|, 8.50705917302346158658e+37, PT ;  /* 0x7e8000004000780b */ /* 0x000fe20003f24200 */
[----:B------:R-:W3:Y:S01]  /*6220*/  LDCU.64 UR4, c[0x0][0x3e0] ;  /* 0x00007c00ff0477ac */ /* 0x000ee20008000a00 */
[C---:B------:R-:W-:Y:S01]  /*6230*/  FSETP.GEU.AND P5, PT, |R77|.reuse, 1.175494350822287508e-38, PT ;  /* 0x008000004d00780b */ /* 0x040fe20003fae200 */
[----:B------:R-:W4:Y:S01]  /*6240*/  S2R R112, SR_CTAID.X ;  /* 0x0000000000707919 */ /* 0x000f220000002500 */
[----:B------:R-:W-:-:S02]  /*6250*/  FSETP.GEU.AND P4, PT, R77, 1.175494350822287508e-38, PT ;  /* 0x008000004d00780b */ /* 0x000fc40003f8e000 */
[----:B------:R-:W-:Y:S01]  /*6260*/  ISETP.GE.U32.AND P0, PT, R243, 0x20, PT ;  /* 0x00000020f300780c */ /* 0x000fe20003f06070 */
[----:B------:R-:W-:Y:S01]  /*6270*/  @P2 FMUL R103, R103, 0.25 ;  /* 0x3e80000067672820 */ /* 0x000fe20000400000 */
[----:B------:R-:W-:Y:S01]  /*6280*/  @P2 FMUL R102, R102, 0.25 ;  /* 0x3e80000066662820 */ /* 0x000fe20000400000 */
[----:B------:R-:W-:Y:S01]  /*6290*/  @P2 FMUL R99, R99, 0.25 ;  /* 0x3e80000063632820 */ /* 0x000fe20000400000 */
[----:B------:R-:W-:Y:S01]  /*62a0*/  @P2 FMUL R98, R98, 0.25 ;  /* 0x3e80000062622820 */ /* 0x000fe20000400000 */
[----:B------:R-:W-:Y:S01]  /*62b0*/  @P2 FMUL R107, R107, 0.25 ;  /* 0x3e8000006b6b2820 */ /* 0x000fe20000400000 */
[----:B------:R-:W-:Y:S01]  /*62c0*/  @P2 FMUL R106, R106, 0.25 ;  /* 0x3e8000006a6a2820 */ /* 0x000fe20000400000 */
[----:B------:R-:W-:Y:S01]  /*62d0*/  @P2 FMUL R111, R111, 0.25 ;  /* 0x3e8000006f6f2820 */ /* 0x000fe20000400000 */
[----:B------:R-:W-:Y:S01]  /*62e0*/  @P2 FMUL R110, R110, 0.25 ;  /* 0x3e8000006e6e2820 */ /* 0x000fe20000400000 */
[----:B------:R-:W-:Y:S01]  /*62f0*/  @!P3 FMUL R103, R103, 16777216 ;  /* 0x4b8000006767b820 */ /* 0x000fe20000400000 */
[----:B------:R-:W-:Y:S01]  /*6300*/  @!P3 FMUL R102, R102, 16777216 ;  /* 0x4b8000006666b820 */ /* 0x000fe20000400000 */
[----:B------:R-:W-:Y:S01]  /*6310*/  @!P3 FMUL R99, R99, 16777216 ;  /* 0x4b8000006363b820 */ /* 0x000fe20000400000 */
[----:B------:R-:W-:Y:S01]  /*6320*/  @!P3 FMUL R98, R98, 16777216 ;  /* 0x4b8000006262b820 */ /* 0x000fe20000400000 */
[----:B------:R-:W-:Y:S01]  /*6330*/  @!P3 FMUL R107, R107, 16777216 ;  /* 0x4b8000006b6bb820 */ /* 0x000fe20000400000 */
[----:B------:R-:W-:Y:S01]  /*6340*/  @!P3 FMUL R106, R106, 16777216 ;  /* 0x4b8000006a6ab820 */ /* 0x000fe20000400000 */
[----:B------:R-:W-:Y:S01]  /*6350*/  @!P3 FMUL R111, R111, 16777216 ;  /* 0x4b8000006f6fb820 */ /* 0x000fe20000400000 */
[----:B------:R-:W-:Y:S01]  /*6360*/  @!P3 FMUL R110, R110, 16777216 ;  /* 0x4b8000006e6eb820 */ /* 0x000fe20000400000 */
[----:B------:R-:W-:Y:S01]  /*6370*/  @P1 FMUL R101, R101, 0.25 ;  /* 0x3e80000065651820 */ /* 0x000fe20000400000 */
[----:B------:R-:W-:Y:S01]  /*6380*/  @P1 FMUL R100, R100, 0.25 ;  /* 0x3e80000064641820 */ /* 0x000fe20000400000 */
[----:B0-----:R-:W-:Y:S01]  /*6390*/  SHF.R.S32.HI R8, RZ, 0x4, R5 ;  /* 0x00000004ff087819 */ /* 0x001fe20000011405 */
[C---:B------:R-:W-:Y:S01]  /*63a0*/  IMAD.SHL.U32 R6, R5.reuse, 0x20, RZ ;  /* 0x0000002005067824 */ /* 0x040fe200078e00ff */
[----:B------:R-:W-:Y:S01]  /*63b0*/  LOP3.LUT R9, R5, 0xe0, RZ, 0xc0, !PT ;  /* 0x000000e005097812 */ /* 0x000fe200078ec0ff */
[----:B------:R-:W-:Y:S01]  /*63c0*/  @P1 FMUL R97, R97, 0.25 ;  /* 0x3e80000061611820 */ /* 0x000fe20000400000 */
[----:B------:R-:W-:Y:S01]  /*63d0*/  SGXT R8, R8, 0x1 ;  /* 0x000000010808781a */ /* 0x000fe20000000200 */
[----:B------:R-:W-:Y:S01]  /*63e0*/  @P1 FMUL R96, R96, 0.25 ;  /* 0x3e80000060601820 */ /* 0x000fe20000400000 */
[----:B------:R-:W-:Y:S01]  /*63f0*/  LOP3.LUT R6, R6, 0x60, RZ, 0xc0, !PT ;  /* 0x0000006006067812 */ /* 0x000fe200078ec0ff */
[----:B------:R-:W-:Y:S01]  /*6400*/  @P1 FMUL R105, R105, 0.25 ;  /* 0x3e80000069691820 */ /* 0x000fe20000400000 */
[----:B------:R-:W-:Y:S01]  /*6410*/  LOP3.LUT R7, R5, 0xc, RZ, 0xc0, !PT ;  /* 0x0000000c05077812 */ /* 0x000fe200078ec0ff */
[----:B------:R-:W-:Y:S01]  /*6420*/  @P1 FMUL R104, R104, 0.25 ;  /* 0x3e80000068681820 */ /* 0x000fe20000400000 */
[----:B------:R-:W-:Y:S01]  /*6430*/  LOP3.LUT R8, R8, 0x1020, RZ, 0xc0, !PT ;  /* 0x0000102008087812 */ /* 0x000fe200078ec0ff */
[----:B------:R-:W-:Y:S01]  /*6440*/  IMAD R6, R9, 0x10, R6 ;  /* 0x0000001009067824 */ /* 0x000fe200078e0206 */
[----:B------:R-:W-:Y:S01]  /*6450*/  LOP3.LUT R12, R5, 0x3f, RZ, 0xc0, !PT ;  /* 0x0000003f050c7812 */ /* 0x000fe200078ec0ff */
[----:B------:R-:W-:Y:S01]  /*6460*/  @P1 FMUL R109, R109, 0.25 ;  /* 0x3e8000006d6d1820 */ /* 0x000fe20000400000 */
[----:B------:R-:W-:Y:S01]  /*6470*/  LOP3.LUT R10, R5, 0xc0, RZ, 0xc0, !PT ;  /* 0x000000c0050a7812 */ /* 0x000fe200078ec0ff */
[----:B------:R-:W-:Y:S01]  /*6480*/  IMAD R9, R7, 0x2, R8 ;  /* 0x0000000207097824 */ /* 0x000fe200078e0208 */
[----:B------:R-:W-:Y:S01]  /*6490*/  SHF.L.U32 R8, R5, 0x4, RZ ;  /* 0x0000000405087819 */ /* 0x000fe200000006ff */
[----:B------:R-:W-:Y:S01]  /*64a0*/  @P1 FMUL R108, R108, 0.25 ;  /* 0x3e8000006c6c1820 */ /* 0x000fe20000400000 */
[----:B------:R-:W-:Y:S01]  /*64b0*/  LEA R11, R7, R12, 0x7 ;  /* 0x0000000c070b7211 */ /* 0x000fe200078e38ff */
[----:B---3--:R-:W-:Y:S01]  /*64c0*/  UIMAD UR4, UR7, UR4, URZ ;  /* 0x00000004070472a4 */ /* 0x008fe2000f8e02ff */
[----:B------:R-:W-:-:S02]  /*64d0*/  LOP3.LUT R54, R9, R6, RZ, 0x3c, !PT ;  /* 0x0000000609367212 */ /* 0x000fc400078e3cff */
[----:B------:R-:W-:Y:S01]  /*64e0*/  LOP3.LUT R6, R8, 0x70, RZ, 0xc0, !PT ;  /* 0x0000007008067812 */ /* 0x000fe200078ec0ff */
[----:B------:R-:W-:Y:S01]  /*64f0*/  FMUL R8, R65, 8388608 ;  /* 0x4b00000041087820 */ /* 0x000fe20000400000 */
[----:B------:R-:W-:Y:S01]  /*6500*/  SHF.R.U32.HI R12, RZ, 0x1, R5 ;  /* 0x00000001ff0c7819 */ /* 0x000fe20000011605 */
[----:B------:R-:W-:Y:S01]  /*6510*/  IMAD.SHL.U32 R11, R11, 0x8, RZ ;  /* 0x000000080b0b7824 */ /* 0x000fe200078e00ff */
[----:B------:R-:W-:Y:S01]  /*6520*/  SHF.R.U32.HI R10, RZ, 0x1, R10 ;  /* 0x00000001ff0a7819 */ /* 0x000fe2000001160a */
[----:B------:R-:W-:Y:S01]  /*6530*/  USHF.L.U32 UR8, UR4, 0x1, URZ ;  /* 0x0000000104087899 */ /* 0x000fe200080006ff */
[----:B------:R-:W-:Y:S01]  /*6540*/  FSEL R56, R8, R65, !P6 ;  /* 0x0000004108387208 */ /* 0x000fe20007000000 */
[----:B------:R-:W-:Y:S01]  /*6550*/  @P2 FMUL R65, R65, 0.25 ;  /* 0x3e80000041412820 */ /* 0x000fe20000400000 */
[----:B------:R-:W-:Y:S01]  /*6560*/  LOP3.LUT R9, R12, 0xc, RZ, 0xc0, !PT ;  /* 0x0000000c0c097812 */ /* 0x000fe200078ec0ff */
[----:B------:R-:W-:Y:S01]  /*6570*/  BAR.SYNC.DEFER_BLOCKING 0x0 ;  /* 0x0000000000007b1d */ /* 0x000fe20000010000 */
[C---:B------:R-:W-:Y:S01]  /*6580*/  FSETP.GEU.AND P2, PT, R64.reuse, 1.175494350822287508e-38, PT ;  /* 0x008000004000780b */ /* 0x040fe20003f4e000 */
[----:B------:R-:W-:Y:S01]  /*6590*/  @!P3 FMUL R65, R65, 16777216 ;  /* 0x4b8000004141b820 */ /* 0x000fe20000400000 */
[----:B------:R-:W-:Y:S01]  /*65a0*/  FSETP.GEU.AND P3, PT, |R64|, 1.175494350822287508e-38, PT ;  /* 0x008000004000780b */ /* 0x000fe20003f6e200 */
[----:B------:R-:W-:Y:S01]  /*65b0*/  VIADD R12, R56, 0xc0cafb0d ;  /* 0xc0cafb0d380c7836 */ /* 0x000fe20000000000 */
[----:B------:R-:W-:Y:S01]  /*65c0*/  LOP3.LUT R7, R11, R10, RZ, 0x3c, !PT ;  /* 0x0000000a0b077212 */ /* 0x000fe200078e3cff */
[----:B------:R-:W0:Y:S01]  /*65d0*/  MUFU.RCP R8, R65 ;  /* 0x0000004100087308 */ /* 0x000e220000001000 */
[----:B------:R-:W-:-:S02]  /*65e0*/  FSEL R11, RZ, -23, P6 ;  /* 0xc1b80000ff0b7808 */ /* 0x000fc40003000000 */
[----:B------:R-:W-:Y:S02]  /*65f0*/  LOP3.LUT R13, R12, 0xff800000, RZ, 0xc0, !PT ;  /* 0xff8000000c0d7812 */ /* 0x000fe400078ec0ff */
[----:B------:R-:W-:Y:S02]  /*6600*/  IADD3 R6, PT, PT, R9, UR6, R6 ;  /* 0x0000000609067c10 */ /* 0x000fe4000fffe006 */
[----:B------:R-:W-:Y:S02]  /*6610*/  I2FP.F32.S32 R14, R13 ;  /* 0x0000000d000e7245 */ /* 0x000fe40000201400 */
[----:B------:R-:W-:Y:S01]  /*6620*/  FSEL R9, RZ, -23, P2 ;  /* 0xc1b80000ff097808 */ /* 0x000fe20001000000 */
[----:B------:R-:W-:Y:S01]  /*6630*/  @!P3 FMUL R101, R101, 16777216 ;  /* 0x4b8000006565b820 */ /* 0x000fe20000400000 */
[----:B------:R-:W-:Y:S01]  /*6640*/  @!P3 FMUL R100, R100, 16777216 ;  /* 0x4b8000006464b820 */ /* 0x000fe20000400000 */
[----:B------:R-:W-:Y:S01]  /*6650*/  @!P3 FMUL R97, R97, 16777216 ;  /* 0x4b8000006161b820 */ /* 0x000fe20000400000 */
[----:B------:R-:W-:Y:S01]  /*6660*/  @!P3 FMUL R96, R96, 16777216 ;  /* 0x4b8000006060b820 */ /* 0x000fe20000400000 */
[----:B------:R-:W-:Y:S01]  /*6670*/  @!P3 FMUL R105, R105, 16777216 ;  /* 0x4b8000006969b820 */ /* 0x000fe20000400000 */
[----:B------:R-:W-:Y:S01]  /*6680*/  @!P3 FMUL R104, R104, 16777216 ;  /* 0x4b8000006868b820 */ /* 0x000fe20000400000 */
[----:B------:R-:W-:Y:S01]  /*6690*/  @!P3 FMUL R109, R109, 16777216 ;  /* 0x4b8000006d6db820 */ /* 0x000fe20000400000 */
[C---:B0-----:R-:W-:Y:S01]  /*66a0*/  FMUL R36, R8.reuse, R103 ;  /* 0x0000006708247220 */ /* 0x041fe20000400000 */
[C---:B------:R-:W-:Y:S01]  /*66b0*/  FMUL R37, R8.reuse, R102 ;  /* 0x0000006608257220 */ /* 0x040fe20000400000 */
[C---:B------:R-:W-:Y:S01]  /*66c0*/  FMUL R41, R8.reuse, R99 ;  /* 0x0000006308297220 */ /* 0x040fe20000400000 */
[C---:B------:R-:W-:Y:S01]  /*66d0*/  FMUL R40, R8.reuse, R98 ;  /* 0x0000006208287220 */ /* 0x040fe20000400000 */
[C---:B------:R-:W-:Y:S01]  /*66e0*/  FMUL R44, R8.reuse, R107 ;  /* 0x0000006b082c7220 */ /* 0x040fe20000400000 */
[C---:B------:R-:W-:Y:S01]  /*66f0*/  FMUL R45, R8.reuse, R106 ;  /* 0x0000006a082d7220 */ /* 0x040fe20000400000 */
[C---:B------:R-:W-:Y:S01]  /*6700*/  FMUL R49, R8.reuse, R111 ;  /* 0x0000006f08317220 */ /* 0x040fe20000400000 */
[----:B------:R-:W-:Y:S01]  /*6710*/  FMUL R48, R8, R110 ;  /* 0x0000006e08307220 */ /* 0x000fe20000400000 */
[----:B------:R-:W-:Y:S01]  /*6720*/  FMUL R8, R64, 8388608 ;  /* 0x4b00000040087820 */ /* 0x000fe20000400000 */
[----:B------:R-:W-:Y:S01]  /*6730*/  @!P3 FMUL R108, R108, 16777216 ;  /* 0x4b8000006c6cb820 */ /* 0x000fe20000400000 */
[----:B------:R-:W-:Y:S01]  /*6740*/  FFMA.FTZ R14, R14, 1.1920928955078125e-07, R11 ;  /* 0x340000000e0e7823 */ /* 0x000fe2000001000b */
[----:B------:R-:W-:Y:S01]  /*6750*/  FMUL R11, R76, 8388608 ;  /* 0x4b0000004c0b7820 */ /* 0x000fe20000400000 */
[----:B------:R-:W-:-:S02]  /*6760*/  FSETP.GT.AND P6, PT, |R77|, 8.50705917302346158658e+37, PT ;  /* 0x7e8000004d00780b */ /* 0x000fc40003fc4200 */
[----:B------:R-:W-:Y:S01]  /*6770*/  FSEL R67, R8, R64, !P2 ;  /* 0x0000004008437208 */ /* 0x000fe20005000000 */
[----:B------:R-:W-:Y:S01]  /*6780*/  @P1 FMUL R64, R64, 0.25 ;  /* 0x3e80000040401820 */ /* 0x000fe20000400000 */
[C---:B------:R-:W-:Y:S02]  /*6790*/  FSETP.GT.AND P1, PT, |R76|.reuse, 8.50705917302346158658e+37, PT ;  /* 0x7e8000004c00780b */ /* 0x040fe40003f24200 */
[----:B------:R-:W-:Y:S01]  /*67a0*/  FSETP.GEU.AND P2, PT, R76, 1.175494350822287508e-38, PT ;  /* 0x008000004c00780b */ /* 0x000fe20003f4e000 */
[----:B------:R-:W-:Y:S01]  /*67b0*/  @!P3 FMUL R64, R64, 16777216 ;  /* 0x4b8000004040b820 */ /* 0x000fe20000400000 */
[----:B------:R-:W-:Y:S01]  /*67c0*/  FSETP.GEU.AND P3, PT, |R76|, 1.175494350822287508e-38, PT ;  /* 0x008000004c00780b */ /* 0x000fe20003f6e200 */
[----:B------:R-:W-:Y:S01]  /*67d0*/  VIADD R8, R67, 0xc0cafb0d ;  /* 0xc0cafb0d43087836 */ /* 0x000fe20000000000 */
[----:B------:R-:W-:Y:S01]  /*67e0*/  FSEL R71, R11, R76, !P2 ;  /* 0x0000004c0b477208 */ /* 0x000fe20005000000 */
[----:B------:R-:W0:Y:S01]  /*67f0*/  MUFU.RCP R16, R64 ;  /* 0x0000004000107308 */ /* 0x000e220000001000 */
[----:B------:R-:W-:Y:S01]  /*6800*/  IADD3 R13, PT, PT, R56, -R13, RZ ;  /* 0x8000000d380d7210 */ /* 0x000fe20007ffe0ff */
[----:B------:R-:W-:Y:S01]  /*6810*/  @P6 FMUL R127, R127, 0.25 ;  /* 0x3e8000007f7f6820 */ /* 0x000fe20000400000 */
[----:B------:R-:W-:Y:S01]  /*6820*/  LOP3.LUT R10, R8, 0xff800000, RZ, 0xc0, !PT ;  /* 0xff800000080a7812 */ /* 0x000fe200078ec0ff */
[----:B------:R-:W-:Y:S01]  /*6830*/  @P6 FMUL R126, R126, 0.25 ;  /* 0x3e8000007e7e6820 */ /* 0x000fe20000400000 */
[----:B------:R-:W-:Y:S01]  /*6840*/  FSEL R8, R15, R77, !P4 ;  /* 0x0000004d0f087208 */ /* 0x000fe20006000000 */
[----:B------:R-:W-:Y:S01]  /*6850*/  @P1 FMUL R76, R76, 0.25 ;  /* 0x3e8000004c4c1820 */ /* 0x000fe20000400000 */
[----:B------:R-:W-:Y:S01]  /*6860*/  @P6 FMUL R77, R77, 0.25 ;  /* 0x3e8000004d4d6820 */ /* 0x000fe20000400000 */
[----:B------:R-:W-:Y:S01]  /*6870*/  @P1 FMUL R124, R124, 0.25 ;  /* 0x3e8000007c7c1820 */ /* 0x000fe20000400000 */
[----:B------:R-:W-:Y:S01]  /*6880*/  @P1 FMUL R128, R128, 0.25 ;  /* 0x3e80000080801820 */ /* 0x000fe20000400000 */
[----:B------:R-:W-:Y:S01]  /*6890*/  @!P3 FMUL R76, R76, 16777216 ;  /* 0x4b8000004c4cb820 */ /* 0x000fe20000400000 */
[----:B------:R-:W-:Y:S01]  /*68a0*/  I2FP.F32.S32 R12, R10 ;  /* 0x0000000a000c7245 */ /* 0x000fe20000201400 */
[----:B------:R-:W-:Y:S01]  /*68b0*/  @!P5 FMUL R77, R77, 16777216 ;  /* 0x4b8000004d4dd820 */ /* 0x000fe20000400000 */
[----:B------:R-:W-:Y:S01]  /*68c0*/  @!P3 FMUL R124, R124, 16777216 ;  /* 0x4b8000007c7cb820 */ /* 0x000fe20000400000 */
[----:B------:R-:W3:Y:S01]  /*68d0*/  MUFU.RCP R19, R76 ;  /* 0x0000004c00137308 */ /* 0x000ee20000001000 */
[----:B------:R-:W-:Y:S01]  /*68e0*/  @!P3 FMUL R128, R128, 16777216 ;  /* 0x4b8000008080b820 */ /* 0x000fe20000400000 */
[----:B------:R-:W-:Y:S01]  /*68f0*/  FFMA.FTZ R9, R12, 1.1920928955078125e-07, R9 ;  /* 0x340000000c097823 */ /* 0x000fe20000010009 */
[C---:B0-----:R-:W-:Y:S01]  /*6900*/  FMUL R47, R16.reuse, R104 ;  /* 0x00000068102f7220 */ /* 0x041fe20000400000 */
[----:B------:R-:W-:Y:S01]  /*6910*/  FMUL R50, R16, R108 ;  /* 0x0000006c10327220 */ /* 0x000fe20000400000 */
[----:B------:R-:W-:Y:S01]  /*6920*/  @P6 FMUL R131, R131, 0.25 ;  /* 0x3e80000083836820 */ /* 0x000fe20000400000 */
[----:B------:R-:W-:Y:S01]  /*6930*/  @P6 FMUL R130, R130, 0.25 ;  /* 0x3e80000082826820 */ /* 0x000fe20000400000 */
[----:B------:R-:W-:Y:S01]  /*6940*/  @P6 FMUL R135, R135, 0.25 ;  /* 0x3e80000087876820 */ /* 0x000fe20000400000 */
[----:B------:R-:W0:Y:S01]  /*6950*/  MUFU.RCP R12, R77 ;  /* 0x0000004d000c7308 */ /* 0x000e220000001000 */
[----:B------:R-:W-:Y:S01]  /*6960*/  F2FP.BF16.F32.PACK_AB R52, R47, R50 ;  /* 0x000000322f34723e */ /* 0x000fe200000010ff */
[----:B------:R-:W-:Y:S01]  /*6970*/  @P6 FMUL R134, R134, 0.25 ;  /* 0x3e80000086866820 */ /* 0x000fe20000400000 */
[----:B------:R-:W-:Y:S01]  /*6980*/  @P6 FMUL R139, R139, 0.25 ;  /* 0x3e8000008b8b6820 */ /* 0x000fe20000400000 */
[----:B------:R-:W-:Y:S01]  /*6990*/  @P6 FMUL R138, R138, 0.25 ;  /* 0x3e8000008a8a6820 */ /* 0x000fe20000400000 */
[----:B------:R-:W-:Y:S01]  /*69a0*/  @P1 FMUL R125, R125, 0.25 ;  /* 0x3e8000007d7d1820 */ /* 0x000fe20000400000 */
[----:B------:R-:W-:Y:S01]  /*69b0*/  @P1 FMUL R129, R129, 0.25 ;  /* 0x3e80000081811820 */ /* 0x000fe20000400000 */
[C---:B------:R-:W-:Y:S01]  /*69c0*/  FMUL R38, R16.reuse, R101 ;  /* 0x0000006510267220 */ /* 0x040fe20000400000 */
[C---:B------:R-:W-:Y:S01]  /*69d0*/  FMUL R39, R16.reuse, R100 ;  /* 0x0000006410277220 */ /* 0x040fe20000400000 */
[C---:B---3--:R-:W-:Y:S01]  /*69e0*/  FMUL R23, R19.reuse, R124 ;  /* 0x0000007c13177220 */ /* 0x048fe20000400000 */
[----:B------:R-:W-:Y:S01]  /*69f0*/  FMUL R26, R19, R128 ;  /* 0x00000080131a7220 */ /* 0x000fe20000400000 */
[C---:B------:R-:W-:Y:S01]  /*6a00*/  FMUL R43, R16.reuse, R97 ;  /* 0x00000061102b7220 */ /* 0x040fe20000400000 */
[C---:B------:R-:W-:Y:S01]  /*6a10*/  FMUL R42, R16.reuse, R96 ;  /* 0x00000060102a7220 */ /* 0x040fe20000400000 */
[C---:B------:R-:W-:Y:S01]  /*6a20*/  FMUL R46, R16.reuse, R105 ;  /* 0x00000069102e7220 */ /* 0x040fe20000400000 */
[----:B------:R-:W-:Y:S01]  /*6a30*/  FMUL R51, R16, R109 ;  /* 0x0000006d10337220 */ /* 0x000fe20000400000 */
[----:B------:R-:W-:Y:S01]  /*6a40*/  F2FP.BF16.F32.PACK_AB R47, R23, R26 ;  /* 0x0000001a172f723e */ /* 0x000fe200000010ff */
[----:B------:R-:W-:Y:S01]  /*6a50*/  @!P5 FMUL R127, R127, 16777216 ;  /* 0x4b8000007f7fd820 */ /* 0x000fe20000400000 */
[----:B------:R-:W-:Y:S01]  /*6a60*/  SHF.R.U32.HI R23, RZ, 0x5, R5 ;  /* 0x00000005ff177819 */ /* 0x000fe20000011605 */
[----:B------:R-:W-:Y:S01]  /*6a70*/  @!P5 FMUL R126, R126, 16777216 ;  /* 0x4b8000007e7ed820 */ /* 0x000fe20000400000 */
[----:B------:R-:W-:Y:S01]  /*6a80*/  @!P5 FMUL R131, R131, 16777216 ;  /* 0x4b8000008383d820 */ /* 0x000fe20000400000 */
[----:B------:R-:W-:Y:S01]  /*6a90*/  @!P5 FMUL R130, R130, 16777216 ;  /* 0x4b8000008282d820 */ /* 0x000fe20000400000 */
[----:B------:R-:W-:Y:S01]  /*6aa0*/  SGXT.U32 R23, R23, 0x3 ;  /* 0x000000031717781a */ /* 0x000fe20000000000 */
[----:B------:R-:W-:Y:S01]  /*6ab0*/  @!P5 FMUL R135, R135, 16777216 ;  /* 0x4b8000008787d820 */ /* 0x000fe20000400000 */
[----:B------:R-:W-:Y:S01]  /*6ac0*/  @!P5 FMUL R134, R134, 16777216 ;  /* 0x4b8000008686d820 */ /* 0x000fe20000400000 */
[----:B------:R-:W-:Y:S01]  /*6ad0*/  @!P5 FMUL R139, R139, 16777216 ;  /* 0x4b8000008b8bd820 */ /* 0x000fe20000400000 */
[----:B------:R-:W-:Y:S01]  /*6ae0*/  @!P5 FMUL R138, R138, 16777216 ;  /* 0x4b8000008a8ad820 */ /* 0x000fe20000400000 */
[----:B------:R-:W-:Y:S01]  /*6af0*/  @!P3 FMUL R125, R125, 16777216 ;  /* 0x4b8000007d7db820 */ /* 0x000fe20000400000 */
[----:B------:R-:W-:Y:S01]  /*6b00*/  @!P3 FMUL R129, R129, 16777216 ;  /* 0x4b8000008181b820 */ /* 0x000fe20000400000 */
[----:B------:R-:W-:Y:S01]  /*6b10*/  IADD3 R16, PT, PT, R8, -0x3f3504f3, RZ ;  /* 0xc0cafb0d08107810 */ /* 0x000fe20007ffe0ff */
[----:B-1----:R-:W-:-:S02]  /*6b20*/  IMAD R23, R23, R78, RZ ;  /* 0x0000004e17177224 */ /* 0x002fc400078e02ff */
        /* <DEDUP_REMOVED lines=8> */
[----:B------:R-:W-:Y:S01]  /*6bb0*/  @P1 FMUL R133, R133, 0.25 ;  /* 0x3e80000085851820 */ /* 0x000fe20000400000 */
[----:B------:R-:W-:Y:S01]  /*6bc0*/  @P1 FMUL R132, R132, 0.25 ;  /* 0x3e80000084841820 */ /* 0x000fe20000400000 */
[----:B------:R-:W-:Y:S01]  /*6bd0*/  @P1 FMUL R137, R137, 0.25 ;  /* 0x3e80000089891820 */ /* 0x000fe20000400000 */
[----:B------:R-:W-:Y:S01]  /*6be0*/  @P1 FMUL R136, R136, 0.25 ;  /* 0x3e80000088881820 */ /* 0x000fe20000400000 */
[----:B------:R-:W-:Y:S01]  /*6bf0*/  VIADD R12, R71, 0xc0cafb0d ;  /* 0xc0cafb0d470c7836 */ /* 0x000fe20000000000 */
[----:B------:R-:W-:Y:S01]  /*6c00*/  LOP3.LUT R17, R16, 0xff800000, RZ, 0xc0, !PT ;  /* 0xff80000010117812 */ /* 0x000fe200078ec0ff */
[C---:B------:R-:W-:Y:S01]  /*6c10*/  FMUL R22, R19.reuse, R125 ;  /* 0x0000007d13167220 */ /* 0x040fe20000400000 */
[----:B------:R-:W-:Y:S01]  /*6c20*/  FMUL R27, R19, R129 ;  /* 0x00000081131b7220 */ /* 0x000fe20000400000 */
[----:B------:R-:W-:Y:S01]  /*6c30*/  IMAD R26, R78, 0x8, R23 ;  /* 0x000000084e1a7824 */ /* 0x000fe200078e0217 */
[----:B------:R-:W-:Y:S01]  /*6c40*/  F2FP.BF16.F32.PACK_AB R53, R39, R42 ;  /* 0x0000002a2735723e */ /* 0x000fe200000010ff */
[----:B------:R-:W-:Y:S01]  /*6c50*/  @!P3 FMUL R133, R133, 16777216 ;  /* 0x4b8000008585b820 */ /* 0x000fe20000400000 */
[----:B------:R-:W-:Y:S01]  /*6c60*/  FSEL R15, RZ, -23, P4 ;  /* 0xc1b80000ff0f7808 */ /* 0x000fe20002000000 */
[----:B------:R-:W-:Y:S01]  /*6c70*/  @!P3 FMUL R132, R132, 16777216 ;  /* 0x4b8000008484b820 */ /* 0x000fe20000400000 */
[----:B------:R-:W-:Y:S01]  /*6c80*/  @!P3 FMUL R137, R137, 16777216 ;  /* 0x4b8000008989b820 */ /* 0x000fe20000400000 */
[----:B------:R-:W-:Y:S01]  /*6c90*/  @!P3 FMUL R136, R136, 16777216 ;  /* 0x4b8000008888b820 */ /* 0x000fe20000400000 */
[----:B------:R-:W-:Y:S01]  /*6ca0*/  I2FP.F32.S32 R18, R17 ;  /* 0x0000001100127245 */ /* 0x000fe20000201400 */
[----:B------:R-:W-:Y:S01]  /*6cb0*/  IMAD.MOV.U32 R50, RZ, RZ, 0x3dc6b27f ;  /* 0x3dc6b27fff327424 */ /* 0x000fe200078e00ff */
[----:B------:R-:W-:Y:S01]  /*6cc0*/  F2FP.BF16.F32.PACK_AB R39, R37, R40 ;  /* 0x000000282527723e */ /* 0x000fe200000010ff */
[----:B------:R-:W-:Y:S01]  /*6cd0*/  FADD R13, R13, -1 ;  /* 0xbf8000000d0d7421 */ /* 0x000fe20000000000 */
[----:B------:R-:W-:Y:S01]  /*6ce0*/  LOP3.LUT R12, R12, 0xff800000, RZ, 0xc0, !PT ;  /* 0xff8000000c0c7812 */ /* 0x000fe200078ec0ff */
[C---:B------:R-:W-:Y:S01]  /*6cf0*/  FMUL R30, R19.reuse, R133 ;  /* 0x00000085131e7220 */ /* 0x040fe20000400000 */
[----:B------:R-:W-:Y:S01]  /*6d00*/  F2FP.BF16.F32.PACK_AB R37, R22, R27 ;  /* 0x0000001b1625723e */ /* 0x000fe200000010ff */
[C---:B------:R-:W-:Y:S01]  /*6d10*/  FMUL R31, R19.reuse, R132 ;  /* 0x00000084131f7220 */ /* 0x040fe20000400000 */
[----:B------:R-:W-:Y:S01]  /*6d20*/  LEA R22, R78, R26, 0x3 ;  /* 0x0000001a4e167211 */ /* 0x000fe200078e18ff */
[C---:B------:R-:W-:Y:S01]  /*6d30*/  FMUL R35, R19.reuse, R137 ;  /* 0x0000008913237220 */ /* 0x040fe20000400000 */
[----:B------:R-:W-:Y:S01]  /*6d40*/  FMUL R34, R19, R136 ;  /* 0x0000008813227220 */ /* 0x000fe20000400000 */
[----:B------:R-:W-:Y:S01]  /*6d50*/  FFMA.FTZ R19, R18, 1.1920928955078125e-07, R15 ;  /* 0x3400000012137823 */ /* 0x000fe2000001000f */
[----:B------:R-:W-:Y:S01]  /*6d60*/  I2FP.F32.S32 R16, R12 ;  /* 0x0000000c00107245 */ /* 0x000fe20000201400 */
[----:B------:R-:W-:-:S02]  /*6d70*/  IMAD.IADD R15, R71, 0x1, -R12 ;  /* 0x00000001470f7824 */ /* 0x000fc400078e0a0c */
[----:B------:R-:W-:Y:S01]  /*6d80*/  FFMA.FTZ R12, R13, R50, -0.16845393180847167969 ;  /* 0xbe2c7f300d0c7423 */ /* 0x000fe20000010032 */
[----:B------:R-:W-:Y:S01]  /*6d90*/  IMAD R27, R78, 0x8, R22 ;  /* 0x000000084e1b7824 */ /* 0x000fe200078e0216 */
[----:B------:R-:W-:Y:S01]  /*6da0*/  F2FP.BF16.F32.PACK_AB R41, R36, R41 ;  /* 0x000000292429723e */ /* 0x000fe200000010ff */
[----:B------:R-:W-:Y:S01]  /*6db0*/  IMAD.IADD R10, R67, 0x1, -R10 ;  /* 0x00000001430a7824 */ /* 0x000fe200078e0a0a */
[----:B------:R-:W-:Y:S01]  /*6dc0*/  F2FP.BF16.F32.PACK_AB R36, R30, R35 ;  /* 0x000000231e24723e */ /* 0x000fe200000010ff */
[----:B------:R-:W-:Y:S02]  /*6dd0*/  IMAD R30, R78, 0x8, R27 ;  /* 0x000000084e1e7824 */ /* 0x000fe400078e021b */
[C---:B------:R-:W-:Y:S01]  /*6de0*/  FFMA.FTZ R12, R13.reuse, R12, 0.1716887056827545166 ;  /* 0x3e2fcf2a0d0c7423 */ /* 0x040fe2000001000c */
[----:B------:R-:W-:Y:S01]  /*6df0*/  FSEL R11, RZ, -23, P2 ;  /* 0xc1b80000ff0b7808 */ /* 0x000fe20001000000 */
[----:B------:R-:W-:Y:S01]  /*6e00*/  FADD R10, R10, -1 ;  /* 0xbf8000000a0a7421 */ /* 0x000fe20000000000 */
[----:B------:R-:W-:Y:S01]  /*6e10*/  F2FP.BF16.F32.PACK_AB R43, R38, R43 ;  /* 0x0000002b262b723e */ /* 0x000fe200000010ff */
[----:B------:R-:W-:Y:S01]  /*6e20*/  FFMA.FTZ R12, R13, R12, -0.17900948226451873779 ;  /* 0xbe374e430d0c7423 */ /* 0x000fe2000001000c */
[----:B------:R-:W-:Y:S01]  /*6e30*/  F2FP.BF16.F32.PACK_AB R42, R46, R51 ;  /* 0x000000332e2a723e */ /* 0x000fe200000010ff */
[----:B------:R-:W-:Y:S01]  /*6e40*/  FFMA.FTZ R16, R16, 1.1920928955078125e-07, R11 ;  /* 0x3400000010107823 */ /* 0x000fe2000001000b */
[----:B------:R-:W-:Y:S01]  /*6e50*/  F2FP.BF16.F32.PACK_AB R35, R21, R24 ;  /* 0x000000181523723e */ /* 0x000fe200000010ff */
[----:B------:R-:W-:Y:S01]  /*6e60*/  FFMA.FTZ R11, R10, R50, -0.16845393180847167969 ;  /* 0xbe2c7f300a0b7423 */ /* 0x000fe20000010032 */
[----:B------:R-:W-:Y:S01]  /*6e70*/  LEA R21, R78, R30, 0x3 ;  /* 0x0000001e4e157211 */ /* 0x000fe200078e18ff */
[----:B------:R0:W-:Y:S01]  /*6e80*/  STS.64 [R54+UR6+0x100], R42 ;  /* 0x0001002a36007988 */ /* 0x0001e20008000a06 */
[----:B------:R-:W-:Y:S01]  /*6e90*/  FFMA.FTZ R12, R13, R12, 0.20512372255325317383 ;  /* 0x3e520bf40d0c7423 */ /* 0x000fe2000001000c */
[C---:B------:R-:W-:Y:S01]  /*6ea0*/  FFMA.FTZ R11, R10.reuse, R11, 0.1716887056827545166 ;  /* 0x3e2fcf2a0a0b7423 */ /* 0x040fe2000001000b */
[----:B------:R-:W-:Y:S01]  /*6eb0*/  F2FP.BF16.F32.PACK_AB R46, R31, R34 ;  /* 0x000000221f2e723e */ /* 0x000fe200000010ff */
[----:B------:R-:W-:Y:S01]  /*6ec0*/  FADD R15, R15, -1 ;  /* 0xbf8000000f0f7421 */ /* 0x000fe20000000000 */
[----:B------:R-:W-:Y:S01]  /*6ed0*/  FFMA.FTZ R12, R13, R12, -0.24046532809734344482 ;  /* 0xbe763c8b0d0c7423 */ /* 0x000fe2000001000c */
[----:B------:R-:W-:Y:S01]  /*6ee0*/  F2FP.BF16.F32.PACK_AB R34, R29, R32 ;  /* 0x000000201d22723e */ /* 0x000fe200000010ff */
[----:B------:R-:W-:Y:S01]  /*6ef0*/  FFMA.FTZ R11, R10, R11, -0.17900948226451873779 ;  /* 0xbe374e430a0b7423 */ /* 0x000fe2000001000b */
[----:B------:R-:W-:Y:S01]  /*6f00*/  F2FP.BF16.F32.PACK_AB R38, R45, R48 ;  /* 0x000000302d26723e */ /* 0x000fe200000010ff */
[----:B------:R-:W-:Y:S01]  /*6f10*/  FFMA.FTZ R12, R13, R12, 0.28857114911079406738 ;  /* 0x3e93bf990d0c7423 */ /* 0x000fe2000001000c */
[----:B------:R-:W-:Y:S01]  /*6f20*/  LOP3.LUT R18, R54, 0x40, RZ, 0x3c, !PT ;  /* 0x0000004036127812 */ /* 0x000fe200078e3cff */
[----:B------:R-:W-:Y:S01]  /*6f30*/  STS.64 [R54+UR6], R52 ;  /* 0x0000003436007988 */ /* 0x000fe20008000a06 */
[----:B0-----:R-:W-:Y:S01]  /*6f40*/  F2FP.BF16.F32.PACK_AB R43, R20, R25 ;  /* 0x00000019142b723e */ /* 0x001fe200000010ff */
[----:B------:R-:W-:Y:S01]  /*6f50*/  IMAD R25, R78, 0x8, R21 ;  /* 0x000000084e197824 */ /* 0x000fe200078e0215 */
[----:B------:R-:W-:Y:S01]  /*6f60*/  F2FP.BF16.F32.PACK_AB R40, R44, R49 ;  /* 0x000000312c28723e */ /* 0x000fe200000010ff */
[----:B------:R-:W-:Y:S01]  /*6f70*/  STS.64 [R54+UR6+0x80], R46 ;  /* 0x0000802e36007988 */ /* 0x000fe20008000a06 */
[----:B------:R-:W-:Y:S01]  /*6f80*/  F2FP.BF16.F32.PACK_AB R42, R28, R33 ;  /* 0x000000211c2a723e */ /* 0x000fe200000010ff */
[----:B------:R-:W-:-:S02]  /*6f90*/  IMAD R29, R78, 0x8, R25 ;  /* 0x000000084e1d7824 */ /* 0x000fc400078e0219 */
[----:B------:R-:W-:Y:S01]  /*6fa0*/  FFMA.FTZ R11, R10, R11, 0.20512372255325317383 ;  /* 0x3e520bf40a0b7423 */ /* 0x000fe2000001000b */
[----:B------:R-:W-:Y:S01]  /*6fb0*/  STS.64 [R54+UR6+0x180], R36 ;  /* 0x0001802436007988 */ /* 0x000fe20008000a06 */
[C---:B------:R-:W-:Y:S01]  /*6fc0*/  FFMA.FTZ R12, R13.reuse, R12, -0.36067417263984680176 ;  /* 0xbeb8aa490d0c7423 */ /* 0x040fe2000001000c */
[----:B------:R-:W-:Y:S02]  /*6fd0*/  IMAD R31, R78, 0x8, R29 ;  /* 0x000000084e1f7824 */ /* 0x000fe400078e021d */
[----:B------:R-:W-:Y:S01]  /*6fe0*/  FFMA.FTZ R11, R10, R11, -0.24046532809734344482 ;  /* 0xbe763c8b0a0b7423 */ /* 0x000fe2000001000b */
[----:B------:R-:W-:Y:S01]  /*6ff0*/  STS.64 [R18+UR6+0x2000], R38 ;  /* 0x0020002612007988 */ /* 0x000fe20008000a06 */
[----:B------:R-:W-:Y:S02]  /*7000*/  IMAD.IADD R17, R8, 0x1, -R17 ;  /* 0x0000000108117824 */ /* 0x000fe400078e0a11 */
[----:B------:R-:W-:Y:S01]  /*7010*/  FFMA.FTZ R12, R13, R12, 0.48089820146560668945 ;  /* 0x3ef6384a0d0c7423 */ /* 0x000fe2000001000c */
[----:B------:R-:W-:Y:S01]  /*7020*/  LEA R33, R78, R31, 0x3 ;  /* 0x0000001f4e217211 */ /* 0x000fe200078e18ff */
[----:B------:R-:W-:Y:S01]  /*7030*/  STS.64 [R18+UR6+0x2100], R40 ;  /* 0x0021002812007988 */ /* 0x000fe20008000a06 */
[----:B------:R-:W-:Y:S01]  /*7040*/  FADD R17, R17, -1 ;  /* 0xbf80000011117421 */ /* 0x000fe20000000000 */
[C---:B------:R-:W-:Y:S01]  /*7050*/  FFMA.FTZ R11, R10.reuse, R11, 0.28857114911079406738 ;  /* 0x3e93bf990a0b7423 */ /* 0x040fe2000001000b */
[----:B------:R-:W-:Y:S01]  /*7060*/  FFMA.FTZ R12, R13, R12, -0.72134751081466674805 ;  /* 0xbf38aa3b0d0c7423 */ /* 0x000fe2000001000c */
[----:B------:R0:W-:Y:S01]  /*7070*/  STS.64 [R18+UR6+0x2080], R34 ;  /* 0x0020802212007988 */ /* 0x0001e20008000a06 */
[----:B------:R-:W-:Y:S01]  /*7080*/  FFMA.FTZ R20, R17, R50, -0.16845393180847167969 ;  /* 0xbe2c7f3011147423 */ /* 0x000fe20000010032 */
[C---:B------:R-:W-:Y:S01]  /*7090*/  FFMA.FTZ R11, R10.reuse, R11, -0.36067417263984680176 ;  /* 0xbeb8aa490a0b7423 */ /* 0x040fe2000001000b */
[----:B------:R-:W-:Y:S01]  /*70a0*/  FMUL R12, R13, R12 ;  /* 0x0000000c0d0c7220 */ /* 0x000fe20000400000 */
[----:B------:R1:W-:Y:S01]  /*70b0*/  STS.64 [R18+UR6+0x2180], R42 ;  /* 0x0021802a12007988 */ /* 0x0003e20008000a06 */
[----:B------:R-:W-:Y:S01]  /*70c0*/  FFMA.FTZ R20, R17, R20, 0.1716887056827545166 ;  /* 0x3e2fcf2a11147423 */ /* 0x000fe20000010014 */
[C---:B------:R-:W-:Y:S01]  /*70d0*/  FFMA.FTZ R11, R10.reuse, R11, 0.48089820146560668945 ;  /* 0x3ef6384a0a0b7423 */ /* 0x040fe2000001000b */
[----:B------:R-:W-:Y:S01]  /*70e0*/  FMUL R12, R13, R12 ;  /* 0x0000000c0d0c7220 */ /* 0x000fe20000400000 */
[----:B------:R-:W-:Y:S01]  /*70f0*/  ISETP.GE.U32.AND P1, PT, R67, 0x7f800000, PT ;  /* 0x7f8000004300780c */ /* 0x000fe20003f26070 */
[----:B------:R-:W-:Y:S01]  /*7100*/  FFMA.FTZ R20, R17, R20, -0.17900948226451873779 ;  /* 0xbe374e4311147423 */ /* 0x000fe20000010014 */
[----:B------:R-:W-:Y:S01]  /*7110*/  FFMA.FTZ R11, R10, R11, -0.72134751081466674805 ;  /* 0xbf38aa3b0a0b7423 */ /* 0x000fe2000001000b */
[----:B------:R-:W-:Y:S01]  /*7120*/  FFMA.FTZ R13, R13, 1.4426950216293334961, R12 ;  /* 0x3fb8aa3b0d0d7823 */ /* 0x000fe2000001000c */
[----:B0-----:R-:W-:-:S02]  /*7130*/  IMAD R35, R78, 0x8, R33 ;  /* 0x000000084e237824 */ /* 0x001fc400078e0221 */
[----:B------:R-:W-:Y:S01]  /*7140*/  FFMA.FTZ R20, R17, R20, 0.20512372255325317383 ;  /* 0x3e520bf411147423 */ /* 0x000fe20000010014 */
[----:B------:R-:W-:Y:S01]  /*7150*/  FMUL R11, R10, R11 ;  /* 0x0000000b0a0b7220 */ /* 0x000fe20000400000 */
[----:B------:R-:W-:Y:S01]  /*7160*/  FADD R74, R14, R13 ;  /* 0x0000000d0e4a7221 */ /* 0x000fe20000000000 */
[----:B-1----:R-:W-:Y:S01]  /*7170*/  FFMA.FTZ R18, R15, R50, -0.16845393180847167969 ;  /* 0xbe2c7f300f127423 */ /* 0x002fe20000010032 */
[----:B------:R-:W-:Y:S01]  /*7180*/  LEA R37, R78, R35, 0x3 ;  /* 0x000000234e257211 */ /* 0x000fe200078e18ff */
[----:B------:R-:W-:Y:S01]  /*7190*/  FFMA.FTZ R20, R17, R20, -0.24046532809734344482 ;  /* 0xbe763c8b11147423 */ /* 0x000fe20000010014 */
[----:B------:R-:W0:Y:S01]  /*71a0*/  LDC.64 R12, c[0x0][0x398] ;  /* 0x0000e600ff0c7b82 */ /* 0x000e220000000a00 */
[C---:B------:R-:W-:Y:S01]  /*71b0*/  FFMA.FTZ R18, R15.reuse, R18, 0.1716887056827545166 ;  /* 0x3e2fcf2a0f127423 */ /* 0x040fe20000010012 */
[----:B------:R-:W-:Y:S01]  /*71c0*/  FMUL R11, R10, R11 ;  /* 0x0000000b0a0b7220 */ /* 0x000fe20000400000 */
[----:B------:R-:W-:Y:S01]  /*71d0*/  IMAD R39, R78, 0x8, R37 ;  /* 0x000000084e277824 */ /* 0x000fe200078e0225 */
[----:B------:R-:W-:Y:S01]  /*71e0*/  ISETP.GE.U32.AND P6, PT, R56, 0x7f800000, PT ;  /* 0x7f8000003800780c */ /* 0x000fe20003fc6070 */
[----:B------:R-:W-:Y:S01]  /*71f0*/  FFMA.FTZ R18, R15, R18, -0.17900948226451873779 ;  /* 0xbe374e430f127423 */ /* 0x000fe20000010012 */
[----:B------:R-:W-:Y:S01]  /*7200*/  FFMA.FTZ R20, R17, R20, 0.28857114911079406738 ;  /* 0x3e93bf9911147423 */ /* 0x000fe20000010014 */
[----:B------:R-:W-:-:S02]  /*7210*/  IMAD R41, R78, 0x8, R39 ;  /* 0x000000084e297824 */ /* 0x000fc400078e0227 */
[----:B------:R-:W-:Y:S01]  /*7220*/  FFMA.FTZ R10, R10, 1.4426950216293334961, R11 ;  /* 0x3fb8aa3b0a0a7823 */ /* 0x000fe2000001000b */
[----:B------:R-:W-:Y:S01]  /*7230*/  FFMA.FTZ R18, R15, R18, 0.20512372255325317383 ;  /* 0x3e520bf40f127423 */ /* 0x000fe20000010012 */
[----:B------:R-:W-:Y:S01]  /*7240*/  ISETP.GE.U32.AND P4, PT, R71, 0x7f800000, PT ;  /* 0x7f8000004700780c */ /* 0x000fe20003f86070 */
[----:B------:R-:W-:Y:S01]  /*7250*/  FFMA.FTZ R20, R17, R20, -0.36067417263984680176 ;  /* 0xbeb8aa4911147423 */ /* 0x000fe20000010014 */
[C---:B------:R-:W-:Y:S01]  /*7260*/  LEA R43, R78.reuse, R41, 0x3 ;  /* 0x000000294e2b7211 */ /* 0x040fe200078e18ff */
[----:B------:R-:W-:Y:S01]  /*7270*/  FFMA.FTZ R18, R15, R18, -0.24046532809734344482 ;  /* 0xbe763c8b0f127423 */ /* 0x000fe20000010012 */
[----:B--2---:R-:W-:Y:S01]  /*7280*/  LOP3.LUT R113, R113, 0x1f, RZ, 0xc0, !PT ;  /* 0x0000001f71717812 */ /* 0x004fe200078ec0ff */
[----:B------:R-:W-:Y:S01]  /*7290*/  FADD R9, R9, R10 ;  /* 0x0000000a09097221 */ /* 0x000fe20000000000 */
[----:B------:R-:W-:Y:S02]  /*72a0*/  @P1 IMAD.MOV.U32 R10, RZ, RZ, 0x7f800000 ;  /* 0x7f800000ff0a1424 */ /* 0x000fe400078e00ff */
[----:B------:R-:W-:Y:S01]  /*72b0*/  FFMA.FTZ R18, R15, R18, 0.28857114911079406738 ;  /* 0x3e93bf990f127423 */ /* 0x000fe20000010012 */
[----:B------:R-:W-:Y:S01]  /*72c0*/  IMAD R45, R78, 0x8, R43 ;  /* 0x000000084e2d7824 */ /* 0x000fe200078e022b */
[----:B----4-:R-:W-:Y:S01]  /*72d0*/  LEA R112, R112, R113, 0x5 ;  /* 0x0000007170707211 */ /* 0x010fe200078e28ff */
[----:B------:R-:W-:Y:S01]  /*72e0*/  FFMA.FTZ R20, R17, R20, 0.48089820146560668945 ;  /* 0x3ef6384a11147423 */ /* 0x000fe20000010014 */
[----:B------:R-:W-:Y:S01]  /*72f0*/  FFMA.FTZ R18, R15, R18, -0.36067417263984680176 ;  /* 0xbeb8aa490f127423 */ /* 0x000fe20000010012 */
[----:B------:R-:W-:Y:S01]  /*7300*/  IMAD R47, R78, 0x8, R45 ;  /* 0x000000084e2f7824 */ /* 0x000fe200078e022d */
[----:B------:R-:W-:Y:S01]  /*7310*/  BAR.SYNC.DEFER_BLOCKING 0x0 ;  /* 0x0000000000007b1d */ /* 0x000fe20000010000 */
[----:B------:R-:W-:-:S02]  /*7320*/  @P6 IMAD.MOV.U32 R11, RZ, RZ, 0x7f800000 ;  /* 0x7f800000ff0b6424 */ /* 0x000fc400078e00ff */
[----:B------:R-:W-:Y:S01]  /*7330*/  FFMA.FTZ R18, R15, R18, 0.48089820146560668945 ;  /* 0x3ef6384a0f127423 */ /* 0x000fe20000010012 */
[----:B------:R-:W-:Y:S01]  /*7340*/  @P1 FFMA.FTZ R9, R67, R10, +INF ;  /* 0x7f80000043091423 */ /* 0x000fe2000001000a */
[----:B------:R-:W-:Y:S01]  /*7350*/  LEA R49, R78, R47, 0x3 ;  /* 0x0000002f4e317211 */ /* 0x000fe200078e18ff */
[----:B------:R-:W-:Y:S01]  /*7360*/  FFMA.FTZ R20, R17, R20, -0.72134751081466674805 ;  /* 0xbf38aa3b11147423 */ /* 0x000fe20000010014 */
[C---:B------:R-:W-:Y:S01]  /*7370*/  FFMA.FTZ R18, R15.reuse, R18, -0.72134751081466674805 ;  /* 0xbf38aa3b0f127423 */ /* 0x040fe20000010012 */
[----:B------:R-:W-:Y:S01]  /*7380*/  ISETP.GE.U32.AND P5, PT, R8, 0x7f800000, PT ;  /* 0x7f8000000800780c */ /* 0x000fe20003fa6070 */
[----:B------:R-:W-:Y:S02]  /*7390*/  IMAD R10, R112, UR5, RZ ;  /* 0x00000005700a7c24 */ /* 0x000fe4000f8e02ff */
[----:B------:R-:W-:Y:S01]  /*73a0*/  @P6 FFMA.FTZ R74, R56, R11, +INF ;  /* 0x7f800000384a6423 */ /* 0x000fe2000001000b */
[----:B------:R-:W-:Y:S01]  /*73b0*/  FMUL R18, R15, R18 ;  /* 0x000000120f127220 */ /* 0x000fe20000400000 */
[----:B------:R-:W-:Y:S01]  /*73c0*/  FMUL R20, R17, R20 ;  /* 0x0000001411147220 */ /* 0x000fe20000400000 */
[----:B------:R-:W-:Y:S01]  /*73d0*/  @P4 IMAD.MOV.U32 R14, RZ, RZ, 0x7f800000 ;  /* 0x7f800000ff0e4424 */ /* 0x000fe200078e00ff */
[----:B------:R-:W-:Y:S01]  /*73e0*/  UIMAD.WIDE UR4, UR4, 0x2, URZ ;  /* 0x00000002040478a5 */ /* 0x000fe2000f8e02ff */
[----:B------:R-:W-:Y:S01]  /*73f0*/  FMUL R18, R15, R18 ;  /* 0x000000120f127220 */ /* 0x000fe20000400000 */
[----:B------:R-:W-:-:S02]  /*7400*/  IMAD.SHL.U32 R11, R10, 0x2, RZ ;  /* 0x000000020a0b7824 */ /* 0x000fc400078e00ff */
[----:B------:R-:W-:Y:S01]  /*7410*/  FMUL R20, R17, R20 ;  /* 0x0000001411147220 */ /* 0x000fe20000400000 */
[----:B------:R-:W-:Y:S02]  /*7420*/  IMAD R51, R78, 0x8, R49 ;  /* 0x000000084e337824 */ /* 0x000fe400078e0231 */
[----:B------:R-:W-:Y:S01]  /*7430*/  FFMA.FTZ R15, R15, 1.4426950216293334961, R18 ;  /* 0x3fb8aa3b0f0f7823 */ /* 0x000fe20000010012 */
[----:B------:R-:W-:-:S04]  /*7440*/  IMAD.HI R10, R10, 0x2, RZ ;  /* 0x000000020a0a7827 */ /* 0x000fc800078e02ff */
[----:B------:R-:W-:Y:S01]  /*7450*/  FFMA.FTZ R20, R17, 1.4426950216293334961, R20 ;  /* 0x3fb8aa3b11147823 */ /* 0x000fe20000010014 */
[----:B------:R-:W-:Y:S01]  /*7460*/  FSETP.NEU.AND P3, PT, R67, RZ, PT ;  /* 0x000000ff4300720b */ /* 0x000fe20003f6d000 */
[----:B------:R-:W-:Y:S01]  /*7470*/  FADD R75, R16, R15 ;  /* 0x0000000f104b7221 */ /* 0x000fe20000000000 */
[----:B------:R-:W-:Y:S01]  /*7480*/  @P4 FFMA.FTZ R75, R71, R14, +INF ;  /* 0x7f800000474b4423 */ /* 0x000fe2000001000e */
[----:B------:R-:W-:Y:S01]  /*7490*/  IMAD R53, R78, 0x8, R51 ;  /* 0x000000084e357824 */ /* 0x000fe200078e0233 */
[----:B0-----:R-:W-:Y:S01]  /*74a0*/  IADD3 R72, P4, P6, R11, UR8, R12 ;  /* 0x000000080b487c10 */ /* 0x001fe2000fe9e00c */
[----:B------:R-:W-:Y:S02]  /*74b0*/  @P5 IMAD.MOV.U32 R15, RZ, RZ, 0x7f800000 ;  /* 0x7f800000ff0f5424 */ /* 0x000fe400078e00ff */
[----:B------:R-:W-:Y:S01]  /*74c0*/  FADD R76, R19, R20 ;  /* 0x00000014134c7221 */ /* 0x000fe20000000000 */
[----:B------:R-:W0:Y:S01]  /*74d0*/  LDS.64 R80, [R7+UR6] ;  /* 0x0000000607507984 */ /* 0x000e220008000a00 */
[----:B------:R-:W-:Y:S01]  /*74e0*/  IADD3.X R96, PT, PT, R10, UR5, R13, P4, P6 ;  /* 0x000000050a607c10 */ /* 0x000fe2000a7ec40d */
[----:B------:R-:W-:Y:S01]  /*74f0*/  @P5 FFMA.FTZ R76, R8, R15, +INF ;  /* 0x7f800000084c5423 */ /* 0x000fe2000001000f */
[----:B------:R-:W-:Y:S01]  /*7500*/  LEA R55, R78, R53, 0x3 ;  /* 0x000000354e377211 */ /* 0x000fe200078e18ff */
[----:B------:R-:W1:Y:S01]  /*7510*/  LDS.64 R82, [R7+UR6+0x200] ;  /* 0x0002000607527984 */ /* 0x000e620008000a00 */
[CC--:B------:R-:W-:Y:S01]  /*7520*/  LEA R10, P6, R23.reuse, R72.reuse, 0x1 ;  /* 0x00000048170a7211 */ /* 0x0c0fe200078c08ff */
[----:B------:R-:W2:Y:S01]  /*7530*/  LDCU UR4, c[0x0][0x3ec] ;  /* 0x00007d80ff0477ac */ /* 0x000ea20008000800 */
[-C--:B------:R-:W-:Y:S01]  /*7540*/  LEA R14, P4, R22, R72.reuse, 0x1 ;  /* 0x00000048160e7211 */ /* 0x080fe200078808ff */
[----:B------:R-:W-:Y:S01]  /*7550*/  IMAD R57, R78, 0x8, R55 ;  /* 0x000000084e397824 */ /* 0x000fe200078e0237 */
[----:B------:R-:W-:Y:S01]  /*7560*/  LEA R12, P5, R26, R72, 0x1 ;  /* 0x000000481a0c7211 */ /* 0x000fe200078a08ff */
[----:B------:R-:W3:Y:S01]  /*7570*/  LDS.64 R84, [R7+UR6+0x400] ;  /* 0x0004000607547984 */ /* 0x000ee20008000a00 */
[----:B------:R-:W-:Y:S01]  /*7580*/  LEA.HI.X.SX32 R11, R23, R96, 0x1, P6 ;  /* 0x00000060170b7211 */ /* 0x000fe200030f0eff */
[----:B------:R-:W-:Y:S01]  /*7590*/  IMAD R59, R78, 0x8, R57 ;  /* 0x000000084e3b7824 */ /* 0x000fe200078e0239 */
[----:B------:R-:W-:Y:S01]  /*75a0*/  LEA R16, P6, R27, R72, 0x1 ;  /* 0x000000481b107211 */ /* 0x000fe200078c08ff */
[----:B------:R-:W4:Y:S01]  /*75b0*/  LDS.64 R86, [R7+UR6+0x600] ;  /* 0x0006000607567984 */ /* 0x000f220008000a00 */
[----:B------:R-:W-:-:S02]  /*75c0*/  LEA.HI.X.SX32 R15, R22, R96, 0x1, P4 ;  /* 0x00000060160f7211 */ /* 0x000fc400020f0eff */
[----:B------:R-:W-:Y:S01]  /*75d0*/  LEA R20, P4, R21, R72, 0x1 ;  /* 0x0000004815147211 */ /* 0x000fe200078808ff */
[----:B------:R-:W5:Y:S01]  /*75e0*/  LDS.64 R88, [R7+UR6+0x800] ;  /* 0x0008000607587984 */ /* 0x000f620008000a00 */
[----:B------:R-:W-:Y:S02]  /*75f0*/  LEA.HI.X.SX32 R13, R26, R96, 0x1, P5 ;  /* 0x000000601a0d7211 */ /* 0x000fe400028f0eff */
[C---:B------:R-:W-:Y:S01]  /*7600*/  LEA R18, P5, R30.reuse, R72, 0x1 ;  /* 0x000000481e127211 */ /* 0x040fe200078a08ff */
[----:B------:R-:W5:Y:S01]  /*7610*/  LDS.64 R90, [R7+UR6+0xa00] ;  /* 0x000a0006075a7984 */ /* 0x000f620008000a00 */
[----:B------:R-:W-:Y:S01]  /*7620*/  LEA.HI.X.SX32 R17, R27, R96, 0x1, P6 ;  /* 0x000000601b117211 */ /* 0x000fe200030f0eff */
[----:B--2---:R-:W-:Y:S01]  /*7630*/  UIMAD UR4, UR7, UR4, URZ ;  /* 0x00000004070472a4 */ /* 0x004fe2000f8e02ff */
[----:B------:R-:W-:Y:S01]  /*7640*/  LEA R22, P6, R25, R72, 0x1 ;  /* 0x0000004819167211 */ /* 0x000fe200078c08ff */
[----:B------:R-:W2:Y:S01]  /*7650*/  LDS.64 R92, [R7+UR6+0xc00] ;  /* 0x000c0006075c7984 */ /* 0x000ea20008000a00 */
[----:B------:R-:W-:Y:S01]  /*7660*/  LEA.HI.X.SX32 R21, R21, R96, 0x1, P4 ;  /* 0x0000006015157211 */ /* 0x000fe200020f0eff */
[----:B------:R-:W-:Y:S01]  /*7670*/  USHF.L.U32 UR7, UR4, 0x2, URZ ;  /* 0x0000000204077899 */ /* 0x000fe200080006ff */
[----:B------:R-:W-:Y:S01]  /*7680*/  LEA R26, P4, R31, R72, 0x1 ;  /* 0x000000481f1a7211 */ /* 0x000fe200078808ff */
[----:B------:R-:W2:Y:S01]  /*7690*/  LDS.64 R94, [R7+UR6+0xe00] ;  /* 0x000e0006075e7984 */ /* 0x000ea20008000a00 */
[----:B------:R-:W-:Y:S01]  /*76a0*/  LEA.HI.X.SX32 R19, R30, R96, 0x1, P5 ;  /* 0x000000601e137211 */ /* 0x000fe200028f0eff */
[----:B------:R-:W-:Y:S01]  /*76b0*/  UIMAD.WIDE UR4, UR4, 0x4, URZ ;  /* 0x00000004040478a5 */ /* 0x000fe2000f8e02ff */
[----:B------:R-:W-:-:S02]  /*76c0*/  LEA R61, R78, R59, 0x3 ;  /* 0x0000003b4e3d7211 */ /* 0x000fc400078e18ff */
[----:B------:R-:W-:Y:S02]  /*76d0*/  LEA R24, P5, R29, R72, 0x1 ;  /* 0x000000481d187211 */ /* 0x000fe400078a08ff */
[----:B------:R-:W-:Y:S01]  /*76e0*/  LEA.HI.X.SX32 R23, R25, R96, 0x1, P6 ;  /* 0x0000006019177211 */ /* 0x000fe200030f0eff */
[----:B------:R-:W-:Y:S01]  /*76f0*/  IMAD R63, R78, 0x8, R61 ;  /* 0x000000084e3f7824 */ /* 0x000fe200078e023d */
[----:B------:R-:W-:Y:S01]  /*7700*/  LEA R28, P6, R33, R72, 0x1 ;  /* 0x00000048211c7211 */ /* 0x000fe200078c08ff */
[----:B0-----:R0:W-:Y:S01]  /*7710*/  STG.E.U16 desc[UR10][R10.64], R80 ;  /* 0x000000500a007986 */ /* 0x0011e2000c10150a */
[----:B------:R-:W-:Y:S02]  /*7720*/  LEA.HI.X.SX32 R27, R31, R96, 0x1, P4 ;  /* 0x000000601f1b7211 */ /* 0x000fe400020f0eff */
[----:B------:R-:W-:Y:S01]  /*7730*/  LEA R32, P4, R37, R72, 0x1 ;  /* 0x0000004825207211 */ /* 0x000fe200078808ff */
[----:B-1----:R1:W-:Y:S01]  /*7740*/  STG.E.U16 desc[UR10][R12.64], R82 ;  /* 0x000000520c007986 */ /* 0x0023e2000c10150a */
[----:B------:R-:W-:-:S02]  /*7750*/  LEA.HI.X.SX32 R25, R29, R96, 0x1, P5 ;  /* 0x000000601d197211 */ /* 0x000fc400028f0eff */
[----:B------:R-:W-:Y:S02]  /*7760*/  LEA R30, P5, R35, R72, 0x1 ;  /* 0x00000048231e7211 */ /* 0x000fe400078a08ff */
[----:B------:R-:W-:Y:S01]  /*7770*/  LEA.HI.X.SX32 R29, R33, R96, 0x1, P6 ;  /* 0x00000060211d7211 */ /* 0x000fe200030f0eff */
[----:B---3--:R3:W-:Y:S01]  /*7780*/  STG.E.U16 desc[UR10][R14.64], R84 ;  /* 0x000000540e007986 */ /* 0x0087e2000c10150a */
[----:B------:R-:W-:Y:S01]  /*7790*/  LEA R34, P6, R39, R72, 0x1 ;  /* 0x0000004827227211 */ /* 0x000fe200078c08ff */
[----:B0-----:R-:W0:Y:S01]  /*77a0*/  LDC.64 R10, c[0x0][0x3a0] ;  /* 0x0000e800ff0a7b82 */ /* 0x001e220000000a00 */
[----:B------:R-:W-:Y:S01]  /*77b0*/  LEA.HI.X.SX32 R33, R37, R96, 0x1, P4 ;  /* 0x0000006025217211 */ /* 0x000fe200020f0eff */
[----:B----4-:R4:W-:Y:S01]  /*77c0*/  STG.E.U16 desc[UR10][R16.64], R86 ;  /* 0x0000005610007986 */ /* 0x0109e2000c10150a */
[----:B------:R-:W-:Y:S02]  /*77d0*/  LEA R38, P4, R43, R72, 0x1 ;  /* 0x000000482b267211 */ /* 0x000fe400078808ff */
[----:B------:R-:W-:Y:S01]  /*77e0*/  LEA.HI.X.SX32 R31, R35, R96, 0x1, P5 ;  /* 0x00000060231f7211 */ /* 0x000fe200028f0eff */
[----:B-----5:R5:W-:Y:S01]  /*77f0*/  STG.E.U16 desc[UR10][R18.64], R88 ;  /* 0x0000005812007986 */ /* 0x020be2000c10150a */
[----:B------:R-:W-:-:S02]  /*7800*/  LEA R65, R78, R63, 0x3 ;  /* 0x0000003f4e417211 */ /* 0x000fc400078e18ff */
[----:B------:R-:W-:Y:S01]  /*7810*/  LEA R36, P5, R41, R72, 0x1 ;  /* 0x0000004829247211 */ /* 0x000fe200078a08ff */
[----:B------:R0:W-:Y:S01]  /*7820*/  STG.E.U16 desc[UR10][R20.64], R90 ;  /* 0x0000005a14007986 */ /* 0x0001e2000c10150a */
[----:B------:R-:W-:Y:S01]  /*7830*/  LEA.HI.X.SX32 R35, R39, R96, 0x1, P6 ;  /* 0x0000006027237211 */ /* 0x000fe200030f0eff */
[C---:B------:R-:W-:Y:S01]  /*7840*/  IMAD R67, R78.reuse, 0x8, R65 ;  /* 0x000000084e437824 */ /* 0x040fe200078e0241 */
[----:B------:R-:W-:Y:S01]  /*7850*/  LEA R40, P6, R45, R72, 0x1 ;  /* 0x000000482d287211 */ /* 0x000fe200078c08ff */
[----:B--2---:R-:W-:Y:S01]  /*7860*/  STG.E.U16 desc[UR10][R22.64], R92 ;  /* 0x0000005c16007986 */ /* 0x004fe2000c10150a */
[----:B------:R-:W-:Y:S01]  /*7870*/  LEA.HI.X.SX32 R39, R43, R96, 0x1, P4 ;  /* 0x000000602b277211 */ /* 0x000fe200020f0eff */
[----:B------:R-:W-:Y:S01]  /*7880*/  IMAD R69, R78, 0x8, R67 ;  /* 0x000000084e457824 */ /* 0x000fe200078e0243 */
[----:B------:R-:W-:Y:S01]  /*7890*/  LEA R44, P4, R49, R72, 0x1 ;  /* 0x00000048312c7211 */ /* 0x000fe200078808ff */
[----:B------:R-:W-:Y:S01]  /*78a0*/  STG.E.U16 desc[UR10][R24.64], R94 ;  /* 0x0000005e18007986 */ /* 0x000fe2000c10150a */
[----:B------:R-:W-:-:S02]  /*78b0*/  LEA.HI.X.SX32 R37, R41, R96, 0x1, P5 ;  /* 0x0000006029257211 */ /* 0x000fc400028f0eff */
[----:B------:R-:W-:Y:S02]  /*78c0*/  LEA R42, P5, R47, R72, 0x1 ;  /* 0x000000482f2a7211 */ /* 0x000fe400078a08ff */
[----:B------:R-:W-:Y:S02]  /*78d0*/  LEA.HI.X.SX32 R41, R45, R96, 0x1, P6 ;  /* 0x000000602d297211 */ /* 0x000fe400030f0eff */
[----:B------:R-:W-:Y:S02]  /*78e0*/  LEA R46, P6, R51, R72, 0x1 ;  /* 0x00000048332e7211 */ /* 0x000fe400078c08ff */
[----:B------:R-:W-:Y:S02]  /*78f0*/  LEA.HI.X.SX32 R45, R49, R96, 0x1, P4 ;  /* 0x00000060312d7211 */ /* 0x000fe400020f0eff */
[----:B------:R-:W-:Y:S02]  /*7900*/  LEA R50, P4, R55, R72, 0x1 ;  /* 0x0000004837327211 */ /* 0x000fe400078808ff */
[----:B------:R-:W-:-:S02]  /*7910*/  LEA.HI.X.SX32 R43, R47, R96, 0x1, P5 ;  /* 0x000000602f2b7211 */ /* 0x000fc400028f0eff */
[----:B------:R-:W-:Y:S02]  /*7920*/  LEA R48, P5, R53, R72, 0x1 ;  /* 0x0000004835307211 */ /* 0x000fe400078a08ff */
[----:B------:R-:W-:Y:S02]  /*7930*/  LEA.HI.X.SX32 R47, R51, R96, 0x1, P6 ;  /* 0x00000060332f7211 */ /* 0x000fe400030f0eff */
[----:B------:R-:W-:Y:S02]  /*7940*/  FSETP.NEU.AND P2, PT, R56, RZ, PT ;  /* 0x000000ff3800720b */ /* 0x000fe40003f4d000 */
[----:B------:R-:W-:Y:S02]  /*7950*/  LEA R52, P6, R57, R72, 0x1 ;  /* 0x0000004839347211 */ /* 0x000fe400078c08ff */
[----:B------:R-:W-:Y:S02]  /*7960*/  LEA.HI.X.SX32 R51, R55, R96, 0x1, P4 ;  /* 0x0000006037337211 */ /* 0x000fe400020f0eff */
[----:B------:R-:W-:-:S02]  /*7970*/  LEA R56, P4, R61, R72, 0x1 ;  /* 0x000000483d387211 */ /* 0x000fc400078808ff */
[----:B------:R-:W-:Y:S02]  /*7980*/  FSETP.NEU.AND P1, PT, R71, RZ, PT ;  /* 0x000000ff4700720b */ /* 0x000fe40003f2d000 */
[----:B------:R-:W-:Y:S02]  /*7990*/  LEA R71, R78, R69, 0x3 ;  /* 0x000000454e477211 */ /* 0x000fe400078e18ff */
[----:B------:R-:W-:Y:S02]  /*79a0*/  LEA.HI.X.SX32 R49, R53, R96, 0x1, P5 ;  /* 0x0000006035317211 */ /* 0x000fe400028f0eff */
[----:B------:R-:W-:Y:S02]  /*79b0*/  LEA R54, P5, R59, R72, 0x1 ;  /* 0x000000483b367211 */ /* 0x000fe400078a08ff */
[----:B------:R-:W-:Y:S02]  /*79c0*/  LEA.HI.X.SX32 R53, R57, R96, 0x1, P6 ;  /* 0x0000006039357211 */ /* 0x000fe400030f0eff */
[----:B------:R-:W-:-:S02]  /*79d0*/  LEA R58, P6, R63, R72, 0x1 ;  /* 0x000000483f3a7211 */ /* 0x000fc400078c08ff */
[----:B------:R-:W-:Y:S02]  /*79e0*/  LEA.HI.X.SX32 R57, R61, R96, 0x1, P4 ;  /* 0x000000603d397211 */ /* 0x000fe400020f0eff */
[----:B------:R-:W-:Y:S02]  /*79f0*/  LEA R62, P4, R67, R72, 0x1 ;  /* 0x00000048433e7211 */ /* 0x000fe400078808ff */
[C---:B------:R-:W-:Y:S02]  /*7a00*/  LEA R73, R78.reuse, R71, 0x3 ;  /* 0x000000474e497211 */ /* 0x040fe400078e18ff */
[----:B------:R-:W-:Y:S02]  /*7a10*/  LEA.HI.X.SX32 R55, R59, R96, 0x1, P5 ;  /* 0x000000603b377211 */ /* 0x000fe400028f0eff */
[----:B------:R-:W-:Y:S01]  /*7a20*/  LEA R60, P5, R65, R72, 0x1 ;  /* 0x00000048413c7211 */ /* 0x000fe200078a08ff */
[----:B------:R-:W-:Y:S01]  /*7a30*/  IMAD R77, R78, 0x8, R73 ;  /* 0x000000084e4d7824 */ /* 0x000fe200078e0249 */
[----:B------:R-:W-:-:S02]  /*7a40*/  LEA.HI.X.SX32 R59, R63, R96, 0x1, P6 ;  /* 0x000000603f3b7211 */ /* 0x000fc400030f0eff */
[----:B------:R-:W-:Y:S01]  /*7a50*/  LEA R64, P6, R69, R72, 0x1 ;  /* 0x0000004845407211 */ /* 0x000fe200078c08ff */
[----:B------:R-:W-:Y:S01]  /*7a60*/  IMAD R78, R78, 0x8, R77 ;  /* 0x000000084e4e7824 */ /* 0x000fe200078e024d */
[----:B------:R-:W-:Y:S02]  /*7a70*/  LEA.HI.X.SX32 R63, R67, R96, 0x1, P4 ;  /* 0x00000060433f7211 */ /* 0x000fe400020f0eff */
[----:B------:R-:W-:Y:S02]  /*7a80*/  LEA R68, P4, R73, R72, 0x1 ;  /* 0x0000004849447211 */ /* 0x000fe400078808ff */
[-C--:B------:R-:W-:Y:S02]  /*7a90*/  LEA.HI.X.SX32 R61, R65, R96.reuse, 0x1, P5 ;  /* 0x00000060413d7211 */ /* 0x080fe400028f0eff */
[----:B------:R-:W-:Y:S02]  /*7aa0*/  LEA.HI.X.SX32 R65, R69, R96, 0x1, P6 ;  /* 0x0000006045417211 */ /* 0x000fe400030f0eff */
[----:B-1----:R-:W-:-:S02]  /*7ab0*/  PRMT R13, R80, 0x7632, R13 ;  /* 0x00007632500d7816 */ /* 0x002fc4000000000d */
[----:B------:R-:W-:Y:S02]  /*7ac0*/  LEA.HI.X.SX32 R69, R73, R96, 0x1, P4 ;  /* 0x0000006049457211 */ /* 0x000fe400020f0eff */
[----:B------:R-:W-:Y:S01]  /*7ad0*/  PRMT R7, R82, 0x7632, R7 ;  /* 0x0000763252077816 */ /* 0x000fe20000000007 */
[----:B------:R-:W-:Y:S01]  /*7ae0*/  STG.E.U16 desc[UR10][R26.64], R13 ;  /* 0x0000000d1a007986 */ /* 0x000fe2000c10150a */
[----:B------:R-:W-:Y:S02]  /*7af0*/  FSETP.NEU.AND P4, PT, R8, RZ, PT ;  /* 0x000000ff0800720b */ /* 0x000fe40003f8d000 */
[----:B---3--:R-:W-:Y:S01]  /*7b00*/  PRMT R15, R84, 0x7632, R15 ;  /* 0x00007632540f7816 */ /* 0x008fe2000000000f */
[----:B------:R1:W-:Y:S01]  /*7b10*/  STG.E.U16 desc[UR10][R28.64], R7 ;  /* 0x000000071c007986 */ /* 0x0003e2000c10150a */
[----:B------:R-:W-:Y:S02]  /*7b20*/  PRMT R8, R86, 0x7632, R8 ;  /* 0x0000763256087816 */ /* 0x000fe40000000008 */
[----:B----4-:R-:W-:Y:S01]  /*7b30*/  PRMT R17, R88, 0x7632, R17 ;  /* 0x0000763258117816 */ /* 0x010fe20000000011 */
[----:B------:R2:W-:Y:S01]  /*7b40*/  STG.E.U16 desc[UR10][R30.64], R15 ;  /* 0x0000000f1e007986 */ /* 0x0005e2000c10150a */
[----:B-----5:R-:W-:-:S02]  /*7b50*/  PRMT R18, R90, 0x7632, R18 ;  /* 0x000076325a127816 */ /* 0x020fc40000000012 */
[----:B------:R-:W-:Y:S01]  /*7b60*/  PRMT R19, R92, 0x7632, R19 ;  /* 0x000076325c137816 */ /* 0x000fe20000000013 */
[----:B------:R3:W-:Y:S01]  /*7b70*/  STG.E.U16 desc[UR10][R32.64], R8 ;  /* 0x0000000820007986 */ /* 0x0007e2000c10150a */
[----:B0-----:R-:W-:Y:S02]  /*7b80*/  PRMT R20, R94, 0x7632, R20 ;  /* 0x000076325e147816 */ /* 0x001fe40000000014 */
[-C--:B------:R-:W-:Y:S01]  /*7b90*/  LEA R66, P5, R71, R72.reuse, 0x1 ;  /* 0x0000004847427211 */ /* 0x080fe200078a08ff */
[----:B------:R0:W-:Y:S01]  /*7ba0*/  STG.E.U16 desc[UR10][R34.64], R17 ;  /* 0x0000001122007986 */ /* 0x0001e2000c10150a */
[----:B-1----:R-:W-:Y:S02]  /*7bb0*/  PRMT R29, R81, 0x7632, R29 ;  /* 0x00007632511d7816 */ /* 0x002fe4000000001d */
[----:B------:R-:W-:Y:S01]  /*7bc0*/  LEA R70, P6, R77, R72, 0x1 ;  /* 0x000000484d467211 */ /* 0x000fe200078c08ff */
[----:B------:R1:W-:Y:S01]  /*7bd0*/  STG.E.U16 desc[UR10][R36.64], R18 ;  /* 0x0000001224007986 */ /* 0x0003e2000c10150a */
[----:B--2---:R-:W-:-:S02]  /*7be0*/  PRMT R30, R83, 0x7632, R30 ;  /* 0x00007632531e7816 */ /* 0x004fc4000000001e */
[----:B------:R-:W-:Y:S01]  /*7bf0*/  LEA.HI.X.SX32 R67, R71, R96, 0x1, P5 ;  /* 0x0000006047437211 */ /* 0x000fe200028f0eff */
[----:B------:R2:W-:Y:S01]  /*7c00*/  STG.E.U16 desc[UR10][R38.64], R19 ;  /* 0x0000001326007986 */ /* 0x0005e2000c10150a */
[----:B------:R-:W-:Y:S02]  /*7c10*/  PRMT R31, R85, 0x7632, R31 ;  /* 0x00007632551f7816 */ /* 0x000fe4000000001f */
[----:B------:R-:W-:Y:S01]  /*7c20*/  LEA R72, P5, R78, R72, 0x1 ;  /* 0x000000484e487211 */ /* 0x000fe200078a08ff */
[----:B------:R2:W-:Y:S01]  /*7c30*/  STG.E.U16 desc[UR10][R40.64], R20 ;  /* 0x0000001428007986 */ /* 0x0005e2000c10150a */
[----:B---3--:R-:W-:Y:S02]  /*7c40*/  PRMT R32, R87, 0x7632, R32 ;  /* 0x0000763257207816 */ /* 0x008fe40000000020 */
[----:B------:R-:W-:Y:S01]  /*7c50*/  PRMT R33, R89, 0x7632, R33 ;  /* 0x0000763259217816 */ /* 0x000fe20000000021 */
[----:B------:R2:W-:Y:S01]  /*7c60*/  STG.E.U16 desc[UR10][R42.64], R81 ;  /* 0x000000512a007986 */ /* 0x0005e2000c10150a */
[----:B0-----:R-:W-:-:S02]  /*7c70*/  PRMT R34, R91, 0x7632, R34 ;  /* 0x000076325b227816 */ /* 0x001fc40000000022 */
[-C--:B------:R-:W-:Y:S01]  /*7c80*/  LEA.HI.X.SX32 R71, R77, R96.reuse, 0x1, P6 ;  /* 0x000000604d477211 */ /* 0x080fe200030f0eff */
[----:B------:R2:W-:Y:S01]  /*7c90*/  STG.E.U16 desc[UR10][R44.64], R83 ;  /* 0x000000532c007986 */ /* 0x0005e2000c10150a */
[----:B------:R-:W-:Y:S02]  /*7ca0*/  PRMT R35, R93, 0x7632, R35 ;  /* 0x000076325d237816 */ /* 0x000fe40000000023 */
[----:B------:R-:W-:Y:S01]  /*7cb0*/  LEA.HI.X.SX32 R73, R78, R96, 0x1, P5 ;  /* 0x000000604e497211 */ /* 0x000fe200028f0eff */
[----:B------:R2:W-:Y:S01]  /*7cc0*/  STG.E.U16 desc[UR10][R46.64], R85 ;  /* 0x000000552e007986 */ /* 0x0005e2000c10150a */
[----:B-1----:R-:W-:Y:S02]  /*7cd0*/  PRMT R36, R95, 0x7632, R36 ;  /* 0x000076325f247816 */ /* 0x002fe40000000024 */
[----:B------:R-:W-:Y:S01]  /*7ce0*/  FSEL R9, R9, -INF , P3 ;  /* 0xff80000009097808 */ /* 0x000fe20001800000 */
[----:B------:R2:W-:Y:S01]  /*7cf0*/  STG.E.U16 desc[UR10][R48.64], R87 ;  /* 0x0000005730007986 */ /* 0x0005e2000c10150a */
[----:B------:R-:W-:-:S02]  /*7d00*/  FSEL R7, R74, -INF , P2 ;  /* 0xff8000004a077808 */ /* 0x000fc40001000000 */
[----:B------:R-:W-:Y:S01]  /*7d10*/  SHF.L.U32 R5, R5, 0x2, RZ ;  /* 0x0000000205057819 */ /* 0x000fe200000006ff */
[----:B------:R2:W-:Y:S01]  /*7d20*/  STG.E.U16 desc[UR10][R50.64], R89 ;  /* 0x0000005932007986 */ /* 0x0005e2000c10150a */
[----:B------:R-:W-:Y:S01]  /*7d30*/  FFMA R12, R9, 0.69314718246459960938, R0 ;  /* 0x3f317218090c7823 */ /* 0x000fe20000000000 */
[----:B------:R-:W-:Y:S01]  /*7d40*/  FSEL R0, R75, -INF , P1 ;  /* 0xff8000004b007808 */ /* 0x000fe20000800000 */
[----:B------:R-:W-:Y:S01]  /*7d50*/  FFMA R13, R7, 0.69314718246459960938, R2 ;  /* 0x3f317218070d7823 */ /* 0x000fe20000000002 */
[----:B------:R2:W-:Y:S01]  /*7d60*/  STG.E.U16 desc[UR10][R52.64], R91 ;  /* 0x0000005b34007986 */ /* 0x0005e2000c10150a */
[----:B------:R-:W-:Y:S02]  /*7d70*/  FSEL R9, R76, -INF , P4 ;  /* 0xff8000004c097808 */ /* 0x000fe40002000000 */
[----:B------:R-:W-:Y:S01]  /*7d80*/  FFMA R14, R0, 0.69314718246459960938, R3 ;  /* 0x3f317218000e7823 */ /* 0x000fe20000000003 */
[----:B------:R2:W-:Y:S01]  /*7d90*/  STG.E.U16 desc[UR10][R54.64], R93 ;  /* 0x0000005d36007986 */ /* 0x0005e2000c10150a */
[----:B------:R-:W-:Y:S01]  /*7da0*/  LOP3.LUT R5, R5, 0x70, RZ, 0xc0, !PT ;  /* 0x0000007005057812 */ /* 0x000fe200078ec0ff */
[----:B------:R-:W-:Y:S01]  /*7db0*/  FFMA R15, R9, 0.69314718246459960938, R4 ;  /* 0x3f317218090f7823 */ /* 0x000fe20000000004 */
[C---:B------:R-:W-:Y:S01]  /*7dc0*/  IMAD.SHL.U32 R3, R112.reuse, 0x4, RZ ;  /* 0x0000000470037824 */ /* 0x040fe200078e00ff */
[----:B------:R2:W-:Y:S01]  /*7dd0*/  STG.E.U16 desc[UR10][R56.64], R95 ;  /* 0x0000005f38007986 */ /* 0x0005e2000c10150a */
[----:B------:R-:W-:-:S03]  /*7de0*/  IMAD.HI R0, R112, 0x4, RZ ;  /* 0x0000000470007827 */ /* 0x000fc600078e02ff */
[----:B------:R2:W-:Y:S01]  /*7df0*/  STG.E.U16 desc[UR10][R58.64], R29 ;  /* 0x0000001d3a007986 */ /* 0x0005e2000c10150a */
[----:B------:R-:W-:-:S03]  /*7e00*/  IADD3 R2, P1, P2, R3, UR7, R10 ;  /* 0x0000000703027c10 */ /* 0x000fc6000fa3e00a */
[----:B------:R2:W-:Y:S01]  /*7e10*/  STG.E.U16 desc[UR10][R60.64], R30 ;  /* 0x0000001e3c007986 */ /* 0x0005e2000c10150a */
[----:B------:R-:W-:-:S03]  /*7e20*/  IADD3.X R3, PT, PT, R0, UR5, R11, P1, P2 ;  /* 0x0000000500037c10 */ /* 0x000fc60008fe440b */
[----:B------:R2:W-:Y:S04]  /*7e30*/  STG.E.U16 desc[UR10][R62.64], R31 ;  /* 0x0000001f3e007986 */ /* 0x0005e8000c10150a */
[----:B------:R2:W-:Y:S04]  /*7e40*/  STG.E.U16 desc[UR10][R64.64], R32 ;  /* 0x0000002040007986 */ /* 0x0005e8000c10150a */
[----:B------:R2:W-:Y:S04]  /*7e50*/  STG.E.U16 desc[UR10][R66.64], R33 ;  /* 0x0000002142007986 */ /* 0x0005e8000c10150a */
[----:B------:R2:W-:Y:S04]  /*7e60*/  STG.E.U16 desc[UR10][R68.64], R34 ;  /* 0x0000002244007986 */ /* 0x0005e8000c10150a */
[----:B------:R2:W-:Y:S04]  /*7e70*/  STG.E.U16 desc[UR10][R70.64], R35 ;  /* 0x0000002346007986 */ /* 0x0005e8000c10150a */
[----:B------:R2:W-:Y:S01]  /*7e80*/  STG.E.U16 desc[UR10][R72.64], R36 ;  /* 0x0000002448007986 */ /* 0x0005e2000c10150a */
[----:B------:R-:W-:Y:S06]  /*7e90*/  BAR.SYNC.DEFER_BLOCKING 0x0 ;  /* 0x0000000000007b1d */ /* 0x000fec0000010000 */
[----:B------:R2:W-:Y:S02]  /*7ea0*/  STS.128 [R5+UR6], R12 ;  /* 0x0000000c05007988 */ /* 0x0005e40008000c06 */
[----:B------:R-:W-:Y:S06]  /*7eb0*/  BAR.SYNC.DEFER_BLOCKING 0x0 ;  /* 0x0000000000007b1d */ /* 0x000fec0000010000 */
[----:B------:R-:W-:Y:S05]  /*7ec0*/  @P0 EXIT ;  /* 0x000000000000094d */ /* 0x000fea0003800000 */
[----:B--2---:R-:W0:Y:S04]  /*7ed0*/  LDS R5, [R6] ;  /* 0x0000000006057984 */ /* 0x004e280000000800 */
[----:B0-----:R-:W-:Y:S01]  /*7ee0*/  STG.E desc[UR10][R2.64], R5 ;  /* 0x0000000502007986 */ /* 0x001fe2000c10190a */
[----:B------:R-:W-:Y:S05]  /*7ef0*/  EXIT ;  /* 0x000000000000794d */ /* 0x000fea0003800000 */
.L_x_2:
[----:B------:R-:W-:-:S00]  /*7f00*/  BRA `(.L_x_2) ;  /* 0xfffffffc00fc7947 */ /* 0x000fc0000383ffff */
[----:B------:R-:W-:-:S00]  /*7f10*/  NOP ;  /* 0x0000000000007918 */ /* 0x000fc00000000000 */
        /* <DEDUP_REMOVED lines=14> */
.L_x_3:


//--------------------- .nv.global.init           --------------------------
	.section	.nv.global.init,"aw",@progbits
.nv.global.init:
	.type		_$_str,@object
	.size		_$_str,(.L_0 - _$_str)
_$_str:
        /*0000*/ 	.byte	0x5f, 0x5f, 0x43, 0x55, 0x44, 0x41, 0x5f, 0x46, 0x54, 0x5a, 0x00
.L_0:


//--------------------- .nv.shared.attn_fwd       --------------------------
	.section	.nv.shared.attn_fwd,"aw",@nobits
	.sectionflags	@""
	.align	16
	.zero		1024


//--------------------- .nv.shared.reserved.0     --------------------------
	.section	.nv.shared.reserved.0,"aw",@nobits
	.weak		__nv_reservedSMEM_offset_0_alias
	.size		__nv_reservedSMEM_offset_0_alias, 0, 64
	.other		__nv_reservedSMEM_offset_0_alias,@"STO_CUDA_RESERVED_SHARED STV_DEFAULT"
__nv_reservedSMEM_offset_0_alias:
	.zero		0
	.zero		64


//--------------------- .nv.constant0.attn_fwd    --------------------------
	.section	.nv.constant0.attn_fwd,"a",@progbits
	.sectionflags	@""
	.align	4
.nv.constant0.attn_fwd:
	.zero		1032


//--------------------- SYMBOLS --------------------------

	.type		.nv.reservedSmem.offset0,@object
	.size		.nv.reservedSmem.offset0,0x4
	.type		.nv.reservedSmem.cap,@object
	.size		.nv.reservedSmem.cap,0x4
